//
// Generated by NVIDIA NVVM Compiler
//
// Compiler Build ID: CL-36424714
// Cuda compilation tools, release 13.0, V13.0.88
// Based on NVVM 20.0.0
//

.version 9.0
.target sm_100
.address_size 64

	// .globl	_Z10sumVectorsPdS_i

.visible .entry _Z10sumVectorsPdS_i(
	.param .u64 .ptr .align 1 _Z10sumVectorsPdS_i_param_0,
	.param .u64 .ptr .align 1 _Z10sumVectorsPdS_i_param_1,
	.param .u32 _Z10sumVectorsPdS_i_param_2
)
{
	.reg .pred 	%p<2>;
	.reg .b32 	%r<6>;
	.reg .b64 	%rd<8>;
	.reg .b64 	%fd<4>;

	ld.param.u64 	%rd1, [_Z10sumVectorsPdS_i_param_0];
	ld.param.u64 	%rd2, [_Z10sumVectorsPdS_i_param_1];
	ld.param.u32 	%r2, [_Z10sumVectorsPdS_i_param_2];
	mov.u32 	%r3, %ntid.x;
	mov.u32 	%r4, %ctaid.x;
	mov.u32 	%r5, %tid.x;
	mad.lo.s32 	%r1, %r3, %r4, %r5;
	setp.ge.s32 	%p1, %r1, %r2;
	@%p1 bra 	$L__BB0_2;
	cvta.to.global.u64 	%rd3, %rd2;
	cvta.to.global.u64 	%rd4, %rd1;
	mul.wide.s32 	%rd5, %r1, 8;
	add.s64 	%rd6, %rd3, %rd5;
	ld.global.f64 	%fd1, [%rd6];
	add.s64 	%rd7, %rd4, %rd5;
	ld.global.f64 	%fd2, [%rd7];
	add.f64 	%fd3, %fd1, %fd2;
	st.global.f64 	[%rd7], %fd3;
$L__BB0_2:
	ret;

}
	// .globl	_Z26computeOutputLocalGradientPdS_S_i
.visible .entry _Z26computeOutputLocalGradientPdS_S_i(
	.param .u64 .ptr .align 1 _Z26computeOutputLocalGradientPdS_S_i_param_0,
	.param .u64 .ptr .align 1 _Z26computeOutputLocalGradientPdS_S_i_param_1,
	.param .u64 .ptr .align 1 _Z26computeOutputLocalGradientPdS_S_i_param_2,
	.param .u32 _Z26computeOutputLocalGradientPdS_S_i_param_3
)
{
	.reg .pred 	%p<2>;
	.reg .b32 	%r<6>;
	.reg .b64 	%rd<11>;
	.reg .b64 	%fd<8>;

	ld.param.u64 	%rd1, [_Z26computeOutputLocalGradientPdS_S_i_param_0];
	ld.param.u64 	%rd2, [_Z26computeOutputLocalGradientPdS_S_i_param_1];
	ld.param.u64 	%rd3, [_Z26computeOutputLocalGradientPdS_S_i_param_2];
	ld.param.u32 	%r2, [_Z26computeOutputLocalGradientPdS_S_i_param_3];
	mov.u32 	%r3, %ntid.x;
	mov.u32 	%r4, %ctaid.x;
	mov.u32 	%r5, %tid.x;
	mad.lo.s32 	%r1, %r3, %r4, %r5;
	setp.ge.s32 	%p1, %r1, %r2;
	@%p1 bra 	$L__BB1_2;
	cvta.to.global.u64 	%rd4, %rd1;
	cvta.to.global.u64 	%rd5, %rd2;
	cvta.to.global.u64 	%rd6, %rd3;
	mul.wide.s32 	%rd7, %r1, 8;
	add.s64 	%rd8, %rd4, %rd7;
	ld.global.f64 	%fd1, [%rd8];
	mov.f64 	%fd2, 0d3FF0000000000000;
	sub.f64 	%fd3, %fd2, %fd1;
	mul.f64 	%fd4, %fd1, %fd3;
	add.s64 	%rd9, %rd5, %rd7;
	ld.global.f64 	%fd5, [%rd9];
	sub.f64 	%fd6, %fd1, %fd5;
	mul.f64 	%fd7, %fd6, %fd4;
	add.s64 	%rd10, %rd6, %rd7;
	st.global.f64 	[%rd10], %fd7;
$L__BB1_2:
	ret;

}
	// .globl	_Z22computeTotalDerivativediPdS_S_i
.visible .entry _Z22computeTotalDerivativediPdS_S_i(
	.param .f64 _Z22computeTotalDerivativediPdS_S_i_param_0,
	.param .u32 _Z22computeTotalDerivativediPdS_S_i_param_1,
	.param .u64 .ptr .align 1 _Z22computeTotalDerivativediPdS_S_i_param_2,
	.param .u64 .ptr .align 1 _Z22computeTotalDerivativediPdS_S_i_param_3,
	.param .u64 .ptr .align 1 _Z22computeTotalDerivativediPdS_S_i_param_4,
	.param .u32 _Z22computeTotalDerivativediPdS_S_i_param_5
)
{
	.reg .pred 	%p<2>;
	.reg .b32 	%r<10>;
	.reg .b64 	%rd<13>;
	.reg .b64 	%fd<7>;

	ld.param.f64 	%fd1, [_Z22computeTotalDerivativediPdS_S_i_param_0];
	ld.param.u32 	%r2, [_Z22computeTotalDerivativediPdS_S_i_param_1];
	ld.param.u64 	%rd1, [_Z22computeTotalDerivativediPdS_S_i_param_2];
	ld.param.u64 	%rd2, [_Z22computeTotalDerivativediPdS_S_i_param_3];
	ld.param.u64 	%rd3, [_Z22computeTotalDerivativediPdS_S_i_param_4];
	ld.param.u32 	%r3, [_Z22computeTotalDerivativediPdS_S_i_param_5];
	mov.u32 	%r4, %ntid.x;
	mov.u32 	%r5, %ctaid.x;
	mov.u32 	%r6, %tid.x;
	mad.lo.s32 	%r1, %r4, %r5, %r6;
	setp.ge.s32 	%p1, %r1, %r3;
	@%p1 bra 	$L__BB2_2;
	cvta.to.global.u64 	%rd4, %rd2;
	cvta.to.global.u64 	%rd5, %rd1;
	cvta.to.global.u64 	%rd6, %rd3;
	div.s32 	%r7, %r1, %r2;
	mul.lo.s32 	%r8, %r7, %r2;
	sub.s32 	%r9, %r1, %r8;
	neg.f64 	%fd2, %fd1;
	mul.wide.s32 	%rd7, %r9, 8;
	add.s64 	%rd8, %rd4, %rd7;
	ld.global.f64 	%fd3, [%rd8];
	mul.f64 	%fd4, %fd3, %fd2;
	mul.wide.s32 	%rd9, %r7, 8;
	add.s64 	%rd10, %rd5, %rd9;
	ld.global.f64 	%fd5, [%rd10];
	mul.f64 	%fd6, %fd4, %fd5;
	mul.wide.s32 	%rd11, %r1, 8;
	add.s64 	%rd12, %rd6, %rd11;
	st.global.f64 	[%rd12], %fd6;
$L__BB2_2:
	ret;

}
	// .globl	_Z21computeBiasDerivativedPdS_i
.visible .entry _Z21computeBiasDerivativedPdS_i(
	.param .f64 _Z21computeBiasDerivativedPdS_i_param_0,
	.param .u64 .ptr .align 1 _Z21computeBiasDerivativedPdS_i_param_1,
	.param .u64 .ptr .align 1 _Z21computeBiasDerivativedPdS_i_param_2,
	.param .u32 _Z21computeBiasDerivativedPdS_i_param_3
)
{
	.reg .pred 	%p<2>;
	.reg .b32 	%r<6>;
	.reg .b64 	%rd<8>;
	.reg .b64 	%fd<5>;

	ld.param.f64 	%fd1, [_Z21computeBiasDerivativedPdS_i_param_0];
	ld.param.u64 	%rd1, [_Z21computeBiasDerivativedPdS_i_param_1];
	ld.param.u64 	%rd2, [_Z21computeBiasDerivativedPdS_i_param_2];
	ld.param.u32 	%r2, [_Z21computeBiasDerivativedPdS_i_param_3];
	mov.u32 	%r3, %ntid.x;
	mov.u32 	%r4, %ctaid.x;
	mov.u32 	%r5, %tid.x;
	mad.lo.s32 	%r1, %r3, %r4, %r5;
	setp.ge.s32 	%p1, %r1, %r2;
	@%p1 bra 	$L__BB3_2;
	cvta.to.global.u64 	%rd3, %rd1;
	cvta.to.global.u64 	%rd4, %rd2;
	neg.f64 	%fd2, %fd1;
	mul.wide.s32 	%rd5, %r1, 8;
	add.s64 	%rd6, %rd3, %rd5;
	ld.global.f64 	%fd3, [%rd6];
	mul.f64 	%fd4, %fd3, %fd2;
	add.s64 	%rd7, %rd4, %rd5;
	st.global.f64 	[%rd7], %fd4;
$L__BB3_2:
	ret;

}
	// .globl	_Z26computeHiddenLocalGradientiiPdS_S_S_
.visible .entry _Z26computeHiddenLocalGradientiiPdS_S_S_(
	.param .u32 _Z26computeHiddenLocalGradientiiPdS_S_S__param_0,
	.param .u32 _Z26computeHiddenLocalGradientiiPdS_S_S__param_1,
	.param .u64 .ptr .align 1 _Z26computeHiddenLocalGradientiiPdS_S_S__param_2,
	.param .u64 .ptr .align 1 _Z26computeHiddenLocalGradientiiPdS_S_S__param_3,
	.param .u64 .ptr .align 1 _Z26computeHiddenLocalGradientiiPdS_S_S__param_4,
	.param .u64 .ptr .align 1 _Z26computeHiddenLocalGradientiiPdS_S_S__param_5
)
{
	.reg .pred 	%p<11>;
	.reg .b32 	%r<38>;
	.reg .b64 	%rd<35>;
	.reg .b64 	%fd<117>;

	ld.param.u32 	%r24, [_Z26computeHiddenLocalGradientiiPdS_S_S__param_0];
	ld.param.u32 	%r23, [_Z26computeHiddenLocalGradientiiPdS_S_S__param_1];
	ld.param.u64 	%rd10, [_Z26computeHiddenLocalGradientiiPdS_S_S__param_2];
	ld.param.u64 	%rd12, [_Z26computeHiddenLocalGradientiiPdS_S_S__param_3];
	ld.param.u64 	%rd11, [_Z26computeHiddenLocalGradientiiPdS_S_S__param_4];
	ld.param.u64 	%rd13, [_Z26computeHiddenLocalGradientiiPdS_S_S__param_5];
	cvta.to.global.u64 	%rd1, %rd12;
	cvta.to.global.u64 	%rd2, %rd13;
	mov.u32 	%r25, %ntid.x;
	mov.u32 	%r26, %ctaid.x;
	mov.u32 	%r27, %tid.x;
	mad.lo.s32 	%r1, %r25, %r26, %r27;
	setp.ge.s32 	%p1, %r1, %r24;
	@%p1 bra 	$L__BB4_15;
	cvta.to.global.u64 	%rd14, %rd10;
	mul.wide.s32 	%rd15, %r1, 8;
	add.s64 	%rd16, %rd14, %rd15;
	ld.global.f64 	%fd1, [%rd16];
	setp.lt.s32 	%p2, %r23, 1;
	mov.f64 	%fd116, 0d0000000000000000;
	@%p2 bra 	$L__BB4_14;
	mul.lo.s32 	%r2, %r23, %r1;
	and.b32  	%r3, %r23, 15;
	setp.lt.u32 	%p3, %r23, 16;
	mov.f64 	%fd116, 0d0000000000000000;
	mov.b32 	%r34, 0;
	@%p3 bra 	$L__BB4_5;
	and.b32  	%r34, %r23, 2147483632;
	neg.s32 	%r32, %r34;
	add.s64 	%rd33, %rd2, 64;
	add.s64 	%rd4, %rd1, 64;
	mov.f64 	%fd116, 0d0000000000000000;
	mov.u32 	%r31, %r2;
$L__BB4_4:
	.pragma "nounroll";
	mul.wide.s32 	%rd17, %r31, 8;
	add.s64 	%rd18, %rd4, %rd17;
	ld.global.f64 	%fd19, [%rd33+-64];
	ld.global.f64 	%fd20, [%rd18+-64];
	fma.rn.f64 	%fd21, %fd19, %fd20, %fd116;
	ld.global.f64 	%fd22, [%rd33+-56];
	ld.global.f64 	%fd23, [%rd18+-56];
	fma.rn.f64 	%fd24, %fd22, %fd23, %fd21;
	ld.global.f64 	%fd25, [%rd33+-48];
	ld.global.f64 	%fd26, [%rd18+-48];
	fma.rn.f64 	%fd27, %fd25, %fd26, %fd24;
	ld.global.f64 	%fd28, [%rd33+-40];
	ld.global.f64 	%fd29, [%rd18+-40];
	fma.rn.f64 	%fd30, %fd28, %fd29, %fd27;
	ld.global.f64 	%fd31, [%rd33+-32];
	ld.global.f64 	%fd32, [%rd18+-32];
	fma.rn.f64 	%fd33, %fd31, %fd32, %fd30;
	ld.global.f64 	%fd34, [%rd33+-24];
	ld.global.f64 	%fd35, [%rd18+-24];
	fma.rn.f64 	%fd36, %fd34, %fd35, %fd33;
	ld.global.f64 	%fd37, [%rd33+-16];
	ld.global.f64 	%fd38, [%rd18+-16];
	fma.rn.f64 	%fd39, %fd37, %fd38, %fd36;
	ld.global.f64 	%fd40, [%rd33+-8];
	ld.global.f64 	%fd41, [%rd18+-8];
	fma.rn.f64 	%fd42, %fd40, %fd41, %fd39;
	ld.global.f64 	%fd43, [%rd33];
	ld.global.f64 	%fd44, [%rd18];
	fma.rn.f64 	%fd45, %fd43, %fd44, %fd42;
	ld.global.f64 	%fd46, [%rd33+8];
	ld.global.f64 	%fd47, [%rd18+8];
	fma.rn.f64 	%fd48, %fd46, %fd47, %fd45;
	ld.global.f64 	%fd49, [%rd33+16];
	ld.global.f64 	%fd50, [%rd18+16];
	fma.rn.f64 	%fd51, %fd49, %fd50, %fd48;
	ld.global.f64 	%fd52, [%rd33+24];
	ld.global.f64 	%fd53, [%rd18+24];
	fma.rn.f64 	%fd54, %fd52, %fd53, %fd51;
	ld.global.f64 	%fd55, [%rd33+32];
	ld.global.f64 	%fd56, [%rd18+32];
	fma.rn.f64 	%fd57, %fd55, %fd56, %fd54;
	ld.global.f64 	%fd58, [%rd33+40];
	ld.global.f64 	%fd59, [%rd18+40];
	fma.rn.f64 	%fd60, %fd58, %fd59, %fd57;
	ld.global.f64 	%fd61, [%rd33+48];
	ld.global.f64 	%fd62, [%rd18+48];
	fma.rn.f64 	%fd63, %fd61, %fd62, %fd60;
	ld.global.f64 	%fd64, [%rd33+56];
	ld.global.f64 	%fd65, [%rd18+56];
	fma.rn.f64 	%fd116, %fd64, %fd65, %fd63;
	add.s32 	%r32, %r32, 16;
	add.s64 	%rd33, %rd33, 128;
	add.s32 	%r31, %r31, 16;
	setp.ne.s32 	%p4, %r32, 0;
	@%p4 bra 	$L__BB4_4;
$L__BB4_5:
	setp.eq.s32 	%p5, %r3, 0;
	@%p5 bra 	$L__BB4_14;
	and.b32  	%r11, %r23, 7;
	setp.lt.u32 	%p6, %r3, 8;
	@%p6 bra 	$L__BB4_8;
	mul.wide.u32 	%rd19, %r34, 8;
	add.s64 	%rd20, %rd2, %rd19;
	ld.global.f64 	%fd67, [%rd20];
	add.s32 	%r29, %r34, %r2;
	mul.wide.s32 	%rd21, %r29, 8;
	add.s64 	%rd22, %rd1, %rd21;
	ld.global.f64 	%fd68, [%rd22];
	fma.rn.f64 	%fd69, %fd67, %fd68, %fd116;
	ld.global.f64 	%fd70, [%rd20+8];
	ld.global.f64 	%fd71, [%rd22+8];
	fma.rn.f64 	%fd72, %fd70, %fd71, %fd69;
	ld.global.f64 	%fd73, [%rd20+16];
	ld.global.f64 	%fd74, [%rd22+16];
	fma.rn.f64 	%fd75, %fd73, %fd74, %fd72;
	ld.global.f64 	%fd76, [%rd20+24];
	ld.global.f64 	%fd77, [%rd22+24];
	fma.rn.f64 	%fd78, %fd76, %fd77, %fd75;
	ld.global.f64 	%fd79, [%rd20+32];
	ld.global.f64 	%fd80, [%rd22+32];
	fma.rn.f64 	%fd81, %fd79, %fd80, %fd78;
	ld.global.f64 	%fd82, [%rd20+40];
	ld.global.f64 	%fd83, [%rd22+40];
	fma.rn.f64 	%fd84, %fd82, %fd83, %fd81;
	ld.global.f64 	%fd85, [%rd20+48];
	ld.global.f64 	%fd86, [%rd22+48];
	fma.rn.f64 	%fd87, %fd85, %fd86, %fd84;
	ld.global.f64 	%fd88, [%rd20+56];
	ld.global.f64 	%fd89, [%rd22+56];
	fma.rn.f64 	%fd116, %fd88, %fd89, %fd87;
	add.s32 	%r34, %r34, 8;
$L__BB4_8:
	setp.eq.s32 	%p7, %r11, 0;
	@%p7 bra 	$L__BB4_14;
	and.b32  	%r14, %r23, 3;
	setp.lt.u32 	%p8, %r11, 4;
	@%p8 bra 	$L__BB4_11;
	mul.wide.u32 	%rd23, %r34, 8;
	add.s64 	%rd24, %rd2, %rd23;
	ld.global.f64 	%fd91, [%rd24];
	add.s32 	%r30, %r34, %r2;
	mul.wide.s32 	%rd25, %r30, 8;
	add.s64 	%rd26, %rd1, %rd25;
	ld.global.f64 	%fd92, [%rd26];
	fma.rn.f64 	%fd93, %fd91, %fd92, %fd116;
	ld.global.f64 	%fd94, [%rd24+8];
	ld.global.f64 	%fd95, [%rd26+8];
	fma.rn.f64 	%fd96, %fd94, %fd95, %fd93;
	ld.global.f64 	%fd97, [%rd24+16];
	ld.global.f64 	%fd98, [%rd26+16];
	fma.rn.f64 	%fd99, %fd97, %fd98, %fd96;
	ld.global.f64 	%fd100, [%rd24+24];
	ld.global.f64 	%fd101, [%rd26+24];
	fma.rn.f64 	%fd116, %fd100, %fd101, %fd99;
	add.s32 	%r34, %r34, 4;
$L__BB4_11:
	setp.eq.s32 	%p9, %r14, 0;
	@%p9 bra 	$L__BB4_14;
	add.s32 	%r37, %r34, %r2;
	mul.wide.u32 	%rd27, %r34, 8;
	add.s64 	%rd34, %rd2, %rd27;
	neg.s32 	%r36, %r14;
$L__BB4_13:
	.pragma "nounroll";
	mul.wide.s32 	%rd28, %r37, 8;
	add.s64 	%rd29, %rd1, %rd28;
	ld.global.f64 	%fd102, [%rd34];
	ld.global.f64 	%fd103, [%rd29];
	fma.rn.f64 	%fd116, %fd102, %fd103, %fd116;
	add.s32 	%r37, %r37, 1;
	add.s64 	%rd34, %rd34, 8;
	add.s32 	%r36, %r36, 1;
	setp.ne.s32 	%p10, %r36, 0;
	@%p10 bra 	$L__BB4_13;
$L__BB4_14:
	mov.f64 	%fd104, 0d3FF0000000000000;
	sub.f64 	%fd105, %fd104, %fd1;
	mul.f64 	%fd106, %fd1, %fd105;
	mul.f64 	%fd107, %fd106, %fd116;
	cvta.to.global.u64 	%rd30, %rd11;
	add.s64 	%rd32, %rd30, %rd15;
	st.global.f64 	[%rd32], %fd107;
$L__BB4_15:
	ret;

}
	// .globl	_Z14computeSigmoidPdi
.visible .entry _Z14computeSigmoidPdi(
	.param .u64 .ptr .align 1 _Z14computeSigmoidPdi_param_0,
	.param .u32 _Z14computeSigmoidPdi_param_1
)
{
	.reg .pred 	%p<5>;
	.reg .b32 	%r<21>;
	.reg .b32 	%f<3>;
	.reg .b64 	%rd<5>;
	.reg .b64 	%fd<30>;

	ld.param.u64 	%rd2, [_Z14computeSigmoidPdi_param_0];
	ld.param.u32 	%r5, [_Z14computeSigmoidPdi_param_1];
	mov.u32 	%r6, %ntid.x;
	mov.u32 	%r7, %ctaid.x;
	mov.u32 	%r8, %tid.x;
	mad.lo.s32 	%r1, %r6, %r7, %r8;
	setp.ge.s32 	%p1, %r1, %r5;
	@%p1 bra 	$L__BB5_5;
	cvta.to.global.u64 	%rd3, %rd2;
	mul.wide.s32 	%rd4, %r1, 8;
	add.s64 	%rd1, %rd3, %rd4;
	ld.global.f64 	%fd1, [%rd1];
	neg.f64 	%fd6, %fd1;
	fma.rn.f64 	%fd7, %fd1, 0dBFF71547652B82FE, 0d4338000000000000;
	{
	.reg .b32 %temp; 
	mov.b64 	{%r2, %temp}, %fd7;
	}
	mov.f64 	%fd8, 0dC338000000000000;
	add.rn.f64 	%fd9, %fd7, %fd8;
	fma.rn.f64 	%fd10, %fd9, 0dBFE62E42FEFA39EF, %fd6;
	fma.rn.f64 	%fd11, %fd9, 0dBC7ABC9E3B39803F, %fd10;
	fma.rn.f64 	%fd12, %fd11, 0d3E5ADE1569CE2BDF, 0d3E928AF3FCA213EA;
	fma.rn.f64 	%fd13, %fd12, %fd11, 0d3EC71DEE62401315;
	fma.rn.f64 	%fd14, %fd13, %fd11, 0d3EFA01997C89EB71;
	fma.rn.f64 	%fd15, %fd14, %fd11, 0d3F2A01A014761F65;
	fma.rn.f64 	%fd16, %fd15, %fd11, 0d3F56C16C1852B7AF;
	fma.rn.f64 	%fd17, %fd16, %fd11, 0d3F81111111122322;
	fma.rn.f64 	%fd18, %fd17, %fd11, 0d3FA55555555502A1;
	fma.rn.f64 	%fd19, %fd18, %fd11, 0d3FC5555555555511;
	fma.rn.f64 	%fd20, %fd19, %fd11, 0d3FE000000000000B;
	fma.rn.f64 	%fd21, %fd20, %fd11, 0d3FF0000000000000;
	fma.rn.f64 	%fd22, %fd21, %fd11, 0d3FF0000000000000;
	{
	.reg .b32 %temp; 
	mov.b64 	{%r3, %temp}, %fd22;
	}
	{
	.reg .b32 %temp; 
	mov.b64 	{%temp, %r4}, %fd22;
	}
	shl.b32 	%r9, %r2, 20;
	add.s32 	%r10, %r9, %r4;
	mov.b64 	%fd29, {%r3, %r10};
	{
	.reg .b32 %temp; 
	mov.b64 	{%temp, %r11}, %fd6;
	}
	mov.b32 	%f2, %r11;
	abs.f32 	%f1, %f2;
	setp.lt.f32 	%p2, %f1, 0f4086232B;
	@%p2 bra 	$L__BB5_4;
	setp.gt.f64 	%p3, %fd1, 0d0000000000000000;
	mov.f64 	%fd23, 0d7FF0000000000000;
	sub.f64 	%fd24, %fd23, %fd1;
	selp.f64 	%fd29, 0d0000000000000000, %fd24, %p3;
	setp.geu.f32 	%p4, %f1, 0f40874800;
	@%p4 bra 	$L__BB5_4;
	shr.u32 	%r12, %r2, 31;
	add.s32 	%r13, %r2, %r12;
	shr.s32 	%r14, %r13, 1;
	shl.b32 	%r15, %r14, 20;
	add.s32 	%r16, %r4, %r15;
	mov.b64 	%fd25, {%r3, %r16};
	sub.s32 	%r17, %r2, %r14;
	shl.b32 	%r18, %r17, 20;
	add.s32 	%r19, %r18, 1072693248;
	mov.b32 	%r20, 0;
	mov.b64 	%fd26, {%r20, %r19};
	mul.f64 	%fd29, %fd26, %fd25;
$L__BB5_4:
	add.f64 	%fd27, %fd29, 0d3FF0000000000000;
	rcp.rn.f64 	%fd28, %fd27;
	st.global.f64 	[%rd1], %fd28;
$L__BB5_5:
	ret;

}
	// .globl	_Z14spreadIntervalddPdi
.visible .entry _Z14spreadIntervalddPdi(
	.param .f64 _Z14spreadIntervalddPdi_param_0,
	.param .f64 _Z14spreadIntervalddPdi_param_1,
	.param .u64 .ptr .align 1 _Z14spreadIntervalddPdi_param_2,
	.param .u32 _Z14spreadIntervalddPdi_param_3
)
{
	.reg .pred 	%p<2>;
	.reg .b32 	%r<6>;
	.reg .b64 	%rd<5>;
	.reg .b64 	%fd<6>;

	ld.param.f64 	%fd1, [_Z14spreadIntervalddPdi_param_0];
	ld.param.f64 	%fd2, [_Z14spreadIntervalddPdi_param_1];
	ld.param.u64 	%rd1, [_Z14spreadIntervalddPdi_param_2];
	ld.param.u32 	%r2, [_Z14spreadIntervalddPdi_param_3];
	mov.u32 	%r3, %ntid.x;
	mov.u32 	%r4, %ctaid.x;
	mov.u32 	%r5, %tid.x;
	mad.lo.s32 	%r1, %r3, %r4, %r5;
	setp.ge.s32 	%p1, %r1, %r2;
	@%p1 bra 	$L__BB6_2;
	cvta.to.global.u64 	%rd2, %rd1;
	mul.wide.s32 	%rd3, %r1, 8;
	add.s64 	%rd4, %rd2, %rd3;
	ld.global.f64 	%fd3, [%rd4];
	sub.f64 	%fd4, %fd2, %fd1;
	fma.rn.f64 	%fd5, %fd4, %fd3, %fd1;
	st.global.f64 	[%rd4], %fd5;
$L__BB6_2:
	ret;

}


// ===== COMPILED SASS (sm_100) =====

	.target	sm_100

	.elftype	@"ET_EXEC"


//--------------------- .note.nv.tkinfo           --------------------------
	.section	.note.nv.tkinfo,"",@"SHT_NOTE"
	.sectionflags	@"SHF_NOTE_NV_TKINFO"
	.tkinfo
        /*0018*/ 	.word	0x00000002
        /*0030*/ 	.string	""
        /*0030*/ 	.string	"ptxas"
        /*0030*/ 	.string	"Cuda compilation tools, release 13.0, V13.0.88"
        /*0030*/ 	.string	"Build cuda_13.0.r13.0/compiler.36424714_0"
        /*0030*/ 	.string	"-arch sm_100 -m 64 "



//--------------------- .note.nv.cuinfo           --------------------------
	.section	.note.nv.cuinfo,"",@"SHT_NOTE"
	.sectionflags	@"SHF_NOTE_NV_CUINFO"
        /*0018*/ 	.short	0x0002
        /*001a*/ 	.short	0x0064
        /*001c*/ 	.short	0x0082
	.zero		2


//--------------------- .nv.info                  --------------------------
	.section	.nv.info,"",@"SHT_CUDA_INFO"
	.align	4


	//----- nvinfo : EIATTR_REGCOUNT
	.align		4
        /*0000*/ 	.byte	0x04, 0x2f
        /*0002*/ 	.short	(.L_1 - .L_0)
	.align		4
.L_0:
        /*0004*/ 	.word	index@(_Z10sumVectorsPdS_i)
        /*0008*/ 	.word	0x0000000a


	//----- nvinfo : EIATTR_FRAME_SIZE
	.align		4
.L_1:
        /*000c*/ 	.byte	0x04, 0x11
        /*000e*/ 	.short	(.L_3 - .L_2)
	.align		4
.L_2:
        /*0010*/ 	.word	index@(_Z10sumVectorsPdS_i)
        /*0014*/ 	.word	0x00000000


	//----- nvinfo : EIATTR_REGCOUNT
	.align		4
.L_3:
        /*0018*/ 	.byte	0x04, 0x2f
        /*001a*/ 	.short	(.L_5 - .L_4)
	.align		4
.L_4:
        /*001c*/ 	.word	index@(_Z26computeOutputLocalGradientPdS_S_i)
        /*0020*/ 	.word	0x00000010


	//----- nvinfo : EIATTR_FRAME_SIZE
	.align		4
.L_5:
        /*0024*/ 	.byte	0x04, 0x11
        /*0026*/ 	.short	(.L_7 - .L_6)
	.align		4
.L_6:
        /*0028*/ 	.word	index@(_Z26computeOutputLocalGradientPdS_S_i)
        /*002c*/ 	.word	0x00000000


	//----- nvinfo : EIATTR_REGCOUNT
	.align		4
.L_7:
        /*0030*/ 	.byte	0x04, 0x2f
        /*0032*/ 	.short	(.L_9 - .L_8)
	.align		4
.L_8:
        /*0034*/ 	.word	index@(_Z22computeTotalDerivativediPdS_S_i)
        /*0038*/ 	.word	0x0000000c


	//----- nvinfo : EIATTR_FRAME_SIZE
	.align		4
.L_9:
        /*003c*/ 	.byte	0x04, 0x11
        /*003e*/ 	.short	(.L_11 - .L_10)
	.align		4
.L_10:
        /*0040*/ 	.word	index@(_Z22computeTotalDerivativediPdS_S_i)
        /*0044*/ 	.word	0x00000000


	//----- nvinfo : EIATTR_REGCOUNT
	.align		4
.L_11:
        /*0048*/ 	.byte	0x04, 0x2f
        /*004a*/ 	.short	(.L_13 - .L_12)
	.align		4
.L_12:
        /*004c*/ 	.word	index@(_Z21computeBiasDerivativedPdS_i)
        /*0050*/ 	.word	0x0000000c


	//----- nvinfo : EIATTR_FRAME_SIZE
	.align		4
.L_13:
        /*0054*/ 	.byte	0x04, 0x11
        /*0056*/ 	.short	(.L_15 - .L_14)
	.align		4
.L_14:
        /*0058*/ 	.word	index@(_Z21computeBiasDerivativedPdS_i)
        /*005c*/ 	.word	0x00000000


	//----- nvinfo : EIATTR_REGCOUNT
	.align		4
.L_15:
        /*0060*/ 	.byte	0x04, 0x2f
        /*0062*/ 	.short	(.L_17 - .L_16)
	.align		4
.L_16:
        /*0064*/ 	.word	index@(_Z26computeHiddenLocalGradientiiPdS_S_S_)
        /*0068*/ 	.word	0x00000020


	//----- nvinfo : EIATTR_FRAME_SIZE
	.align		4
.L_17:
        /*006c*/ 	.byte	0x04, 0x11
        /*006e*/ 	.short	(.L_19 - .L_18)
	.align		4
.L_18:
        /*0070*/ 	.word	index@(_Z26computeHiddenLocalGradientiiPdS_S_S_)
        /*0074*/ 	.word	0x00000000


	//----- nvinfo : EIATTR_REGCOUNT
	.align		4
.L_19:
        /*0078*/ 	.byte	0x04, 0x2f
        /*007a*/ 	.short	(.L_21 - .L_20)
	.align		4
.L_20:
        /*007c*/ 	.word	index@(_Z14computeSigmoidPdi)
        /*0080*/ 	.word	0x00000010


	//----- nvinfo : EIATTR_FRAME_SIZE
	.align		4
.L_21:
        /*0084*/ 	.byte	0x04, 0x11
        /*0086*/ 	.short	(.L_23 - .L_22)
	.align		4
.L_22:
        /*0088*/ 	.word	index@($__internal_0_$__cuda_sm20_dblrcp_rn_slowpath_v3)
        /*008c*/ 	.word	0x00000000


	//----- nvinfo : EIATTR_FRAME_SIZE
	.align		4
.L_23:
        /*0090*/ 	.byte	0x04, 0x11
        /*0092*/ 	.short	(.L_25 - .L_24)
	.align		4
.L_24:
        /*0094*/ 	.word	index@(_Z14computeSigmoidPdi)
        /*0098*/ 	.word	0x00000000


	//----- nvinfo : EIATTR_REGCOUNT
	.align		4
.L_25:
        /*009c*/ 	.byte	0x04, 0x2f
        /*009e*/ 	.short	(.L_27 - .L_26)
	.align		4
.L_26:
        /*00a0*/ 	.word	index@(_Z14spreadIntervalddPdi)
        /*00a4*/ 	.word	0x0000000c


	//----- nvinfo : EIATTR_FRAME_SIZE
	.align		4
.L_27:
        /*00a8*/ 	.byte	0x04, 0x11
        /*00aa*/ 	.short	(.L_29 - .L_28)
	.align		4
.L_28:
        /*00ac*/ 	.word	index@(_Z14spreadIntervalddPdi)
        /*00b0*/ 	.word	0x00000000


	//----- nvinfo : EIATTR_MIN_STACK_SIZE
	.align		4
.L_29:
        /*00b4*/ 	.byte	0x04, 0x12
        /*00b6*/ 	.short	(.L_31 - .L_30)
	.align		4
.L_30:
        /*00b8*/ 	.word	index@(_Z14spreadIntervalddPdi)
        /*00bc*/ 	.word	0x00000000


	//----- nvinfo : EIATTR_MIN_STACK_SIZE
	.align		4
.L_31:
        /*00c0*/ 	.byte	0x04, 0x12
        /*00c2*/ 	.short	(.L_33 - .L_32)
	.align		4
.L_32:
        /*00c4*/ 	.word	index@(_Z14computeSigmoidPdi)
        /*00c8*/ 	.word	0x00000000


	//----- nvinfo : EIATTR_MIN_STACK_SIZE
	.align		4
.L_33:
        /*00cc*/ 	.byte	0x04, 0x12
        /*00ce*/ 	.short	(.L_35 - .L_34)
	.align		4
.L_34:
        /*00d0*/ 	.word	index@(_Z26computeHiddenLocalGradientiiPdS_S_S_)
        /*00d4*/ 	.word	0x00000000


	//----- nvinfo : EIATTR_MIN_STACK_SIZE
	.align		4
.L_35:
        /*00d8*/ 	.byte	0x04, 0x12
        /*00da*/ 	.short	(.L_37 - .L_36)
	.align		4
.L_36:
        /*00dc*/ 	.word	index@(_Z21computeBiasDerivativedPdS_i)
        /*00e0*/ 	.word	0x00000000


	//----- nvinfo : EIATTR_MIN_STACK_SIZE
	.align		4
.L_37:
        /*00e4*/ 	.byte	0x04, 0x12
        /*00e6*/ 	.short	(.L_39 - .L_38)
	.align		4
.L_38:
        /*00e8*/ 	.word	index@(_Z22computeTotalDerivativediPdS_S_i)
        /*00ec*/ 	.word	0x00000000


	//----- nvinfo : EIATTR_MIN_STACK_SIZE
	.align		4
.L_39:
        /*00f0*/ 	.byte	0x04, 0x12
        /*00f2*/ 	.short	(.L_41 - .L_40)
	.align		4
.L_40:
        /*00f4*/ 	.word	index@(_Z26computeOutputLocalGradientPdS_S_i)
        /*00f8*/ 	.word	0x00000000


	//----- nvinfo : EIATTR_MIN_STACK_SIZE
	.align		4
.L_41:
        /*00fc*/ 	.byte	0x04, 0x12
        /*00fe*/ 	.short	(.L_43 - .L_42)
	.align		4
.L_42:
        /*0100*/ 	.word	index@(_Z10sumVectorsPdS_i)
        /*0104*/ 	.word	0x00000000
.L_43:


//--------------------- .nv.compat                --------------------------
	.section	.nv.compat,"",@"SHT_CUDA_COMPAT_INFO"
	.align	4
        /*0000*/ 	.byte	0x02, 0x09, 0x00, 0x00, 0x02, 0x02, 0x01, 0x00, 0x02, 0x05, 0x05, 0x00, 0x03, 0x07, 0x01, 0x01
        /*0010*/ 	.byte	0x02, 0x03, 0x00, 0x00, 0x02, 0x06, 0x01, 0x00, 0x04, 0x0b, 0x08, 0x00, 0x01, 0x00, 0x00, 0x00
        /*0020*/ 	.byte	0x00, 0x00, 0x00, 0x00


//--------------------- .nv.info._Z14spreadIntervalddPdi --------------------------
	.section	.nv.info._Z14spreadIntervalddPdi,"",@"SHT_CUDA_INFO"
	.sectionflags	@""
	.align	4


	//----- nvinfo : EIATTR_CUDA_API_VERSION
	.align		4
        /*0000*/ 	.byte	0x04, 0x37
        /*0002*/ 	.short	(.L_45 - .L_44)
.L_44:
        /*0004*/ 	.word	0x00000082


	//----- nvinfo : EIATTR_KPARAM_INFO
	.align		4
.L_45:
        /*0008*/ 	.byte	0x04, 0x17
        /*000a*/ 	.short	(.L_47 - .L_46)
.L_46:
        /*000c*/ 	.word	0x00000000
        /*0010*/ 	.short	0x0003
        /*0012*/ 	.short	0x0018
        /*0014*/ 	.byte	0x00, 0xf0, 0x11, 0x00


	//----- nvinfo : EIATTR_KPARAM_INFO
	.align		4
.L_47:
        /*0018*/ 	.byte	0x04, 0x17
        /*001a*/ 	.short	(.L_49 - .L_48)
.L_48:
        /*001c*/ 	.word	0x00000000
        /*0020*/ 	.short	0x0002
        /*0022*/ 	.short	0x0010
        /*0024*/ 	.byte	0x00, 0xf5, 0x21, 0x00


	//----- nvinfo : EIATTR_KPARAM_INFO
	.align		4
.L_49:
        /*0028*/ 	.byte	0x04, 0x17
        /*002a*/ 	.short	(.L_51 - .L_50)
.L_50:
        /*002c*/ 	.word	0x00000000
        /*0030*/ 	.short	0x0001
        /*0032*/ 	.short	0x0008
        /*0034*/ 	.byte	0x00, 0xf0, 0x21, 0x00


	//----- nvinfo : EIATTR_KPARAM_INFO
	.align		4
.L_51:
        /*0038*/ 	.byte	0x04, 0x17
        /*003a*/ 	.short	(.L_53 - .L_52)
.L_52:
        /*003c*/ 	.word	0x00000000
        /*0040*/ 	.short	0x0000
        /*0042*/ 	.short	0x0000
        /*0044*/ 	.byte	0x00, 0xf0, 0x21, 0x00


	//----- nvinfo : EIATTR_SPARSE_MMA_MASK
	.align		4
.L_53:
        /*0048*/ 	.byte	0x03, 0x50
        /*004a*/ 	.short	0x0000


	//----- nvinfo : EIATTR_MAXREG_COUNT
	.align		4
        /*004c*/ 	.byte	0x03, 0x1b
        /*004e*/ 	.short	0x00ff


	//----- nvinfo : EIATTR_MERCURY_ISA_VERSION
	.align		4
        /*0050*/ 	.byte	0x03, 0x5f
        /*0052*/ 	.short	0x0101


	//----- nvinfo : EIATTR_VRC_CTA_INIT_COUNT
	.align		4
        /*0054*/ 	.byte	0x02, 0x4a
	.zero		1
	.zero		1


	//----- nvinfo : EIATTR_EXIT_INSTR_OFFSETS
	.align		4
        /*0058*/ 	.byte	0x04, 0x1c
        /*005a*/ 	.short	(.L_55 - .L_54)


	//   ....[0]....
.L_54:
        /*005c*/ 	.word	0x00000070


	//   ....[1]....
        /*0060*/ 	.word	0x00000110


	//----- nvinfo : EIATTR_CBANK_PARAM_SIZE
	.align		4
.L_55:
        /*0064*/ 	.byte	0x03, 0x19
        /*0066*/ 	.short	0x001c


	//----- nvinfo : EIATTR_PARAM_CBANK
	.align		4
        /*0068*/ 	.byte	0x04, 0x0a
        /*006a*/ 	.short	(.L_57 - .L_56)
	.align		4
.L_56:
        /*006c*/ 	.word	index@(.nv.constant0._Z14spreadIntervalddPdi)
        /*0070*/ 	.short	0x0380
        /*0072*/ 	.short	0x001c


	//----- nvinfo : EIATTR_SW_WAR
	.align		4
.L_57:
        /*0074*/ 	.byte	0x04, 0x36
        /*0076*/ 	.short	(.L_59 - .L_58)
.L_58:
        /*0078*/ 	.word	0x00000008
.L_59:


//--------------------- .nv.info._Z14computeSigmoidPdi --------------------------
	.section	.nv.info._Z14computeSigmoidPdi,"",@"SHT_CUDA_INFO"
	.sectionflags	@""
	.align	4


	//----- nvinfo : EIATTR_CUDA_API_VERSION
	.align		4
        /*0000*/ 	.byte	0x04, 0x37
        /*0002*/ 	.short	(.L_61 - .L_60)
.L_60:
        /*0004*/ 	.word	0x00000082


	//----- nvinfo : EIATTR_KPARAM_INFO
	.align		4
.L_61:
        /*0008*/ 	.byte	0x04, 0x17
        /*000a*/ 	.short	(.L_63 - .L_62)
.L_62:
        /*000c*/ 	.word	0x00000000
        /*0010*/ 	.short	0x0001
        /*0012*/ 	.short	0x0008
        /*0014*/ 	.byte	0x00, 0xf0, 0x11, 0x00


	//----- nvinfo : EIATTR_KPARAM_INFO
	.align		4
.L_63:
        /*0018*/ 	.byte	0x04, 0x17
        /*001a*/ 	.short	(.L_65 - .L_64)
.L_64:
        /*001c*/ 	.word	0x00000000
        /*0020*/ 	.short	0x0000
        /*0022*/ 	.short	0x0000
        /*0024*/ 	.byte	0x00, 0xf5, 0x21, 0x00


	//----- nvinfo : EIATTR_SPARSE_MMA_MASK
	.align		4
.L_65:
        /*0028*/ 	.byte	0x03, 0x50
        /*002a*/ 	.short	0x0000


	//----- nvinfo : EIATTR_MAXREG_COUNT
	.align		4
        /*002c*/ 	.byte	0x03, 0x1b
        /*002e*/ 	.short	0x00ff


	//----- nvinfo : EIATTR_MERCURY_ISA_VERSION
	.align		4
        /*0030*/ 	.byte	0x03, 0x5f
        /*0032*/ 	.short	0x0101


	//----- nvinfo : EIATTR_VRC_CTA_INIT_COUNT
	.align		4
        /*0034*/ 	.byte	0x02, 0x4a
	.zero		1
	.zero		1


	//----- nvinfo : EIATTR_EXIT_INSTR_OFFSETS
	.align		4
        /*0038*/ 	.byte	0x04, 0x1c
        /*003a*/ 	.short	(.L_67 - .L_66)


	//   ....[0]....
.L_66:
        /*003c*/ 	.word	0x00000070


	//   ....[1]....
        /*0040*/ 	.word	0x00000590


	//----- nvinfo : EIATTR_CRS_STACK_SIZE
	.align		4
.L_67:
        /*0044*/ 	.byte	0x04, 0x1e
        /*0046*/ 	.short	(.L_69 - .L_68)
.L_68:
        /*0048*/ 	.word	0x00000000


	//----- nvinfo : EIATTR_CBANK_PARAM_SIZE
	.align		4
.L_69:
        /*004c*/ 	.byte	0x03, 0x19
        /*004e*/ 	.short	0x000c


	//----- nvinfo : EIATTR_PARAM_CBANK
	.align		4
        /*0050*/ 	.byte	0x04, 0x0a
        /*0052*/ 	.short	(.L_71 - .L_70)
	.align		4
.L_70:
        /*0054*/ 	.word	index@(.nv.constant0._Z14computeSigmoidPdi)
        /*0058*/ 	.short	0x0380
        /*005a*/ 	.short	0x000c


	//----- nvinfo : EIATTR_SW_WAR
	.align		4
.L_71:
        /*005c*/ 	.byte	0x04, 0x36
        /*005e*/ 	.short	(.L_73 - .L_72)
.L_72:
        /*0060*/ 	.word	0x00000008
.L_73:


//--------------------- .nv.info._Z26computeHiddenLocalGradientiiPdS_S_S_ --------------------------
	.section	.nv.info._Z26computeHiddenLocalGradientiiPdS_S_S_,"",@"SHT_CUDA_INFO"
	.sectionflags	@""
	.align	4


	//----- nvinfo : EIATTR_CUDA_API_VERSION
	.align		4
        /*0000*/ 	.byte	0x04, 0x37
        /*0002*/ 	.short	(.L_75 - .L_74)
.L_74:
        /*0004*/ 	.word	0x00000082


	//----- nvinfo : EIATTR_KPARAM_INFO
	.align		4
.L_75:
        /*0008*/ 	.byte	0x04, 0x17
        /*000a*/ 	.short	(.L_77 - .L_76)
.L_76:
        /*000c*/ 	.word	0x00000000
        /*0010*/ 	.short	0x0005
        /*0012*/ 	.short	0x0020
        /*0014*/ 	.byte	0x00, 0xf5, 0x21, 0x00


	//----- nvinfo : EIATTR_KPARAM_INFO
	.align		4
.L_77:
        /*0018*/ 	.byte	0x04, 0x17
        /*001a*/ 	.short	(.L_79 - .L_78)
.L_78:
        /*001c*/ 	.word	0x00000000
        /*0020*/ 	.short	0x0004
        /*0022*/ 	.short	0x0018
        /*0024*/ 	.byte	0x00, 0xf5, 0x21, 0x00


	//----- nvinfo : EIATTR_KPARAM_INFO
	.align		4
.L_79:
        /*0028*/ 	.byte	0x04, 0x17
        /*002a*/ 	.short	(.L_81 - .L_80)
.L_80:
        /*002c*/ 	.word	0x00000000
        /*0030*/ 	.short	0x0003
        /*0032*/ 	.short	0x0010
        /*0034*/ 	.byte	0x00, 0xf5, 0x21, 0x00


	//----- nvinfo : EIATTR_KPARAM_INFO
	.align		4
.L_81:
        /*0038*/ 	.byte	0x04, 0x17
        /*003a*/ 	.short	(.L_83 - .L_82)
.L_82:
        /*003c*/ 	.word	0x00000000
        /*0040*/ 	.short	0x0002
        /*0042*/ 	.short	0x0008
        /*0044*/ 	.byte	0x00, 0xf5, 0x21, 0x00


	//----- nvinfo : EIATTR_KPARAM_INFO
	.align		4
.L_83:
        /*0048*/ 	.byte	0x04, 0x17
        /*004a*/ 	.short	(.L_85 - .L_84)
.L_84:
        /*004c*/ 	.word	0x00000000
        /*0050*/ 	.short	0x0001
        /*0052*/ 	.short	0x0004
        /*0054*/ 	.byte	0x00, 0xf0, 0x11, 0x00


	//----- nvinfo : EIATTR_KPARAM_INFO
	.align		4
.L_85:
        /*0058*/ 	.byte	0x04, 0x17
        /*005a*/ 	.short	(.L_87 - .L_86)
.L_86:
        /*005c*/ 	.word	0x00000000
        /*0060*/ 	.short	0x0000
        /*0062*/ 	.short	0x0000
        /*0064*/ 	.byte	0x00, 0xf0, 0x11, 0x00


	//----- nvinfo : EIATTR_SPARSE_MMA_MASK
	.align		4
.L_87:
        /*0068*/ 	.byte	0x03, 0x50
        /*006a*/ 	.short	0x0000


	//----- nvinfo : EIATTR_MAXREG_COUNT
	.align		4
        /*006c*/ 	.byte	0x03, 0x1b
        /*006e*/ 	.short	0x00ff


	//----- nvinfo : EIATTR_MERCURY_ISA_VERSION
	.align		4
        /*0070*/ 	.byte	0x03, 0x5f
        /*0072*/ 	.short	0x0101


	//----- nvinfo : EIATTR_VRC_CTA_INIT_COUNT
	.align		4
        /*0074*/ 	.byte	0x02, 0x4a
	.zero		1
	.zero		1


	//----- nvinfo : EIATTR_EXIT_INSTR_OFFSETS
	.align		4
        /*0078*/ 	.byte	0x04, 0x1c
        /*007a*/ 	.short	(.L_89 - .L_88)


	//   ....[0]....
.L_88:
        /*007c*/ 	.word	0x00000070


	//   ....[1]....
        /*0080*/ 	.word	0x00000b30


	//----- nvinfo : EIATTR_CBANK_PARAM_SIZE
	.align		4
.L_89:
        /*0084*/ 	.byte	0x03, 0x19
        /*0086*/ 	.short	0x0028


	//----- nvinfo : EIATTR_PARAM_CBANK
	.align		4
        /*0088*/ 	.byte	0x04, 0x0a
        /*008a*/ 	.short	(.L_91 - .L_90)
	.align		4
.L_90:
        /*008c*/ 	.word	index@(.nv.constant0._Z26computeHiddenLocalGradientiiPdS_S_S_)
        /*0090*/ 	.short	0x0380
        /*0092*/ 	.short	0x0028


	//----- nvinfo : EIATTR_SW_WAR
	.align		4
.L_91:
        /*0094*/ 	.byte	0x04, 0x36
        /*0096*/ 	.short	(.L_93 - .L_92)
.L_92:
        /*0098*/ 	.word	0x00000008
.L_93:


//--------------------- .nv.info._Z21computeBiasDerivativedPdS_i --------------------------
	.section	.nv.info._Z21computeBiasDerivativedPdS_i,"",@"SHT_CUDA_INFO"
	.sectionflags	@""
	.align	4


	//----- nvinfo : EIATTR_CUDA_API_VERSION
	.align		4
        /*0000*/ 	.byte	0x04, 0x37
        /*0002*/ 	.short	(.L_95 - .L_94)
.L_94:
        /*0004*/ 	.word	0x00000082


	//----- nvinfo : EIATTR_KPARAM_INFO
	.align		4
.L_95:
        /*0008*/ 	.byte	0x04, 0x17
        /*000a*/ 	.short	(.L_97 - .L_96)
.L_96:
        /*000c*/ 	.word	0x00000000
        /*0010*/ 	.short	0x0003
        /*0012*/ 	.short	0x0018
        /*0014*/ 	.byte	0x00, 0xf0, 0x11, 0x00


	//----- nvinfo : EIATTR_KPARAM_INFO
	.align		4
.L_97:
        /*0018*/ 	.byte	0x04, 0x17
        /*001a*/ 	.short	(.L_99 - .L_98)
.L_98:
        /*001c*/ 	.word	0x00000000
        /*0020*/ 	.short	0x0002
        /*0022*/ 	.short	0x0010
        /*0024*/ 	.byte	0x00, 0xf5, 0x21, 0x00


	//----- nvinfo : EIATTR_KPARAM_INFO
	.align		4
.L_99:
        /*0028*/ 	.byte	0x04, 0x17
        /*002a*/ 	.short	(.L_101 - .L_100)
.L_100:
        /*002c*/ 	.word	0x00000000
        /*0030*/ 	.short	0x0001
        /*0032*/ 	.short	0x0008
        /*0034*/ 	.byte	0x00, 0xf5, 0x21, 0x00


	//----- nvinfo : EIATTR_KPARAM_INFO
	.align		4
.L_101:
        /*0038*/ 	.byte	0x04, 0x17
        /*003a*/ 	.short	(.L_103 - .L_102)
.L_102:
        /*003c*/ 	.word	0x00000000
        /*0040*/ 	.short	0x0000
        /*0042*/ 	.short	0x0000
        /*0044*/ 	.byte	0x00, 0xf0, 0x21, 0x00


	//----- nvinfo : EIATTR_SPARSE_MMA_MASK
	.align		4
.L_103:
        /*0048*/ 	.byte	0x03, 0x50
        /*004a*/ 	.short	0x0000


	//----- nvinfo : EIATTR_MAXREG_COUNT
	.align		4
        /*004c*/ 	.byte	0x03, 0x1b
        /*004e*/ 	.short	0x00ff


	//----- nvinfo : EIATTR_MERCURY_ISA_VERSION
	.align		4
        /*0050*/ 	.byte	0x03, 0x5f
        /*0052*/ 	.short	0x0101


	//----- nvinfo : EIATTR_VRC_CTA_INIT_COUNT
	.align		4
        /*0054*/ 	.byte	0x02, 0x4a
	.zero		1
	.zero		1


	//----- nvinfo : EIATTR_EXIT_INSTR_OFFSETS
	.align		4
        /*0058*/ 	.byte	0x04, 0x1c
        /*005a*/ 	.short	(.L_105 - .L_104)


	//   ....[0]....
.L_104:
        /*005c*/ 	.word	0x00000070


	//   ....[1]....
        /*0060*/ 	.word	0x00000110


	//----- nvinfo : EIATTR_CBANK_PARAM_SIZE
	.align		4
.L_105:
        /*0064*/ 	.byte	0x03, 0x19
        /*0066*/ 	.short	0x001c


	//----- nvinfo : EIATTR_PARAM_CBANK
	.align		4
        /*0068*/ 	.byte	0x04, 0x0a
        /*006a*/ 	.short	(.L_107 - .L_106)
	.align		4
.L_106:
        /*006c*/ 	.word	index@(.nv.constant0._Z21computeBiasDerivativedPdS_i)
        /*0070*/ 	.short	0x0380
        /*0072*/ 	.short	0x001c


	//----- nvinfo : EIATTR_SW_WAR
	.align		4
.L_107:
        /*0074*/ 	.byte	0x04, 0x36
        /*0076*/ 	.short	(.L_109 - .L_108)
.L_108:
        /*0078*/ 	.word	0x00000008
.L_109:


//--------------------- .nv.info._Z22computeTotalDerivativediPdS_S_i --------------------------
	.section	.nv.info._Z22computeTotalDerivativediPdS_S_i,"",@"SHT_CUDA_INFO"
	.sectionflags	@""
	.align	4


	//----- nvinfo : EIATTR_CUDA_API_VERSION
	.align		4
        /*0000*/ 	.byte	0x04, 0x37
        /*0002*/ 	.short	(.L_111 - .L_110)
.L_110:
        /*0004*/ 	.word	0x00000082


	//----- nvinfo : EIATTR_KPARAM_INFO
	.align		4
.L_111:
        /*0008*/ 	.byte	0x04, 0x17
        /*000a*/ 	.short	(.L_113 - .L_112)
.L_112:
        /*000c*/ 	.word	0x00000000
        /*0010*/ 	.short	0x0005
        /*0012*/ 	.short	0x0028
        /*0014*/ 	.byte	0x00, 0xf0, 0x11, 0x00


	//----- nvinfo : EIATTR_KPARAM_INFO
	.align		4
.L_113:
        /*0018*/ 	.byte	0x04, 0x17
        /*001a*/ 	.short	(.L_115 - .L_114)
.L_114:
        /*001c*/ 	.word	0x00000000
        /*0020*/ 	.short	0x0004
        /*0022*/ 	.short	0x0020
        /*0024*/ 	.byte	0x00, 0xf5, 0x21, 0x00


	//----- nvinfo : EIATTR_KPARAM_INFO
	.align		4
.L_115:
        /*0028*/ 	.byte	0x04, 0x17
        /*002a*/ 	.short	(.L_117 - .L_116)
.L_116:
        /*002c*/ 	.word	0x00000000
        /*0030*/ 	.short	0x0003
        /*0032*/ 	.short	0x0018
        /*0034*/ 	.byte	0x00, 0xf5, 0x21, 0x00


	//----- nvinfo : EIATTR_KPARAM_INFO
	.align		4
.L_117:
        /*0038*/ 	.byte	0x04, 0x17
        /*003a*/ 	.short	(.L_119 - .L_118)
.L_118:
        /*003c*/ 	.word	0x00000000
        /*0040*/ 	.short	0x0002
        /*0042*/ 	.short	0x0010
        /*0044*/ 	.byte	0x00, 0xf5, 0x21, 0x00


	//----- nvinfo : EIATTR_KPARAM_INFO
	.align		4
.L_119:
        /*0048*/ 	.byte	0x04, 0x17
        /*004a*/ 	.short	(.L_121 - .L_120)
.L_120:
        /*004c*/ 	.word	0x00000000
        /*0050*/ 	.short	0x0001
        /*0052*/ 	.short	0x0008
        /*0054*/ 	.byte	0x00, 0xf0, 0x11, 0x00


	//----- nvinfo : EIATTR_KPARAM_INFO
	.align		4
.L_121:
        /*0058*/ 	.byte	0x04, 0x17
        /*005a*/ 	.short	(.L_123 - .L_122)
.L_122:
        /*005c*/ 	.word	0x00000000
        /*0060*/ 	.short	0x0000
        /*0062*/ 	.short	0x0000
        /*0064*/ 	.byte	0x00, 0xf0, 0x21, 0x00


	//----- nvinfo : EIATTR_SPARSE_MMA_MASK
	.align		4
.L_123:
        /*0068*/ 	.byte	0x03, 0x50
        /*006a*/ 	.short	0x0000


	//----- nvinfo : EIATTR_MAXREG_COUNT
	.align		4
        /*006c*/ 	.byte	0x03, 0x1b
        /*006e*/ 	.short	0x00ff


	//----- nvinfo : EIATTR_MERCURY_ISA_VERSION
	.align		4
        /*0070*/ 	.byte	0x03, 0x5f
        /*0072*/ 	.short	0x0101


	//----- nvinfo : EIATTR_VRC_CTA_INIT_COUNT
	.align		4
        /*0074*/ 	.byte	0x02, 0x4a
	.zero		1
	.zero		1


	//----- nvinfo : EIATTR_EXIT_INSTR_OFFSETS
	.align		4
        /*0078*/ 	.byte	0x04, 0x1c
        /*007a*/ 	.short	(.L_125 - .L_124)


	//   ....[0]....
.L_124:
        /*007c*/ 	.word	0x00000070


	//   ....[1]....
        /*0080*/ 	.word	0x000002f0


	//----- nvinfo : EIATTR_CBANK_PARAM_SIZE
	.align		4
.L_125:
        /*0084*/ 	.byte	0x03, 0x19
        /*0086*/ 	.short	0x002c


	//----- nvinfo : EIATTR_PARAM_CBANK
	.align		4
        /*0088*/ 	.byte	0x04, 0x0a
        /*008a*/ 	.short	(.L_127 - .L_126)
	.align		4
.L_126:
        /*008c*/ 	.word	index@(.nv.constant0._Z22computeTotalDerivativediPdS_S_i)
        /*0090*/ 	.short	0x0380
        /*0092*/ 	.short	0x002c


	//----- nvinfo : EIATTR_SW_WAR
	.align		4
.L_127:
        /*0094*/ 	.byte	0x04, 0x36
        /*0096*/ 	.short	(.L_129 - .L_128)
.L_128:
        /*0098*/ 	.word	0x00000008
.L_129:


//--------------------- .nv.info._Z26computeOutputLocalGradientPdS_S_i --------------------------
	.section	.nv.info._Z26computeOutputLocalGradientPdS_S_i,"",@"SHT_CUDA_INFO"
	.sectionflags	@""
	.align	4


	//----- nvinfo : EIATTR_CUDA_API_VERSION
	.align		4
        /*0000*/ 	.byte	0x04, 0x37
        /*0002*/ 	.short	(.L_131 - .L_130)
.L_130:
        /*0004*/ 	.word	0x00000082


	//----- nvinfo : EIATTR_KPARAM_INFO
	.align		4
.L_131:
        /*0008*/ 	.byte	0x04, 0x17
        /*000a*/ 	.short	(.L_133 - .L_132)
.L_132:
        /*000c*/ 	.word	0x00000000
        /*0010*/ 	.short	0x0003
        /*0012*/ 	.short	0x0018
        /*0014*/ 	.byte	0x00, 0xf0, 0x11, 0x00


	//----- nvinfo : EIATTR_KPARAM_INFO
	.align		4
.L_133:
        /*0018*/ 	.byte	0x04, 0x17
        /*001a*/ 	.short	(.L_135 - .L_134)
.L_134:
        /*001c*/ 	.word	0x00000000
        /*0020*/ 	.short	0x0002
        /*0022*/ 	.short	0x0010
        /*0024*/ 	.byte	0x00, 0xf5, 0x21, 0x00


	//----- nvinfo : EIATTR_KPARAM_INFO
	.align		4
.L_135:
        /*0028*/ 	.byte	0x04, 0x17
        /*002a*/ 	.short	(.L_137 - .L_136)
.L_136:
        /*002c*/ 	.word	0x00000000
        /*0030*/ 	.short	0x0001
        /*0032*/ 	.short	0x0008
        /*0034*/ 	.byte	0x00, 0xf5, 0x21, 0x00


	//----- nvinfo : EIATTR_KPARAM_INFO
	.align		4
.L_137:
        /*0038*/ 	.byte	0x04, 0x17
        /*003a*/ 	.short	(.L_139 - .L_138)
.L_138:
        /*003c*/ 	.word	0x00000000
        /*0040*/ 	.short	0x0000
        /*0042*/ 	.short	0x0000
        /*0044*/ 	.byte	0x00, 0xf5, 0x21, 0x00


	//----- nvinfo : EIATTR_SPARSE_MMA_MASK
	.align		4
.L_139:
        /*0048*/ 	.byte	0x03, 0x50
        /*004a*/ 	.short	0x0000


	//----- nvinfo : EIATTR_MAXREG_COUNT
	.align		4
        /*004c*/ 	.byte	0x03, 0x1b
        /*004e*/ 	.short	0x00ff


	//----- nvinfo : EIATTR_MERCURY_ISA_VERSION
	.align		4
        /*0050*/ 	.byte	0x03, 0x5f
        /*0052*/ 	.short	0x0101


	//----- nvinfo : EIATTR_VRC_CTA_INIT_COUNT
	.align		4
        /*0054*/ 	.byte	0x02, 0x4a
	.zero		1
	.zero		1


	//----- nvinfo : EIATTR_EXIT_INSTR_OFFSETS
	.align		4
        /*0058*/ 	.byte	0x04, 0x1c
        /*005a*/ 	.short	(.L_141 - .L_140)


	//   ....[0]....
.L_140:
        /*005c*/ 	.word	0x00000070


	//   ....[1]....
        /*0060*/ 	.word	0x00000160


	//----- nvinfo : EIATTR_CBANK_PARAM_SIZE
	.align		4
.L_141:
        /*0064*/ 	.byte	0x03, 0x19
        /*0066*/ 	.short	0x001c


	//----- nvinfo : EIATTR_PARAM_CBANK
	.align		4
        /*0068*/ 	.byte	0x04, 0x0a
        /*006a*/ 	.short	(.L_143 - .L_142)
	.align		4
.L_142:
        /*006c*/ 	.word	index@(.nv.constant0._Z26computeOutputLocalGradientPdS_S_i)
        /*0070*/ 	.short	0x0380
        /*0072*/ 	.short	0x001c


	//----- nvinfo : EIATTR_SW_WAR
	.align		4
.L_143:
        /*0074*/ 	.byte	0x04, 0x36
        /*0076*/ 	.short	(.L_145 - .L_144)
.L_144:
        /*0078*/ 	.word	0x00000008
.L_145:


//--------------------- .nv.info._Z10sumVectorsPdS_i --------------------------
	.section	.nv.info._Z10sumVectorsPdS_i,"",@"SHT_CUDA_INFO"
	.sectionflags	@""
	.align	4


	//----- nvinfo : EIATTR_CUDA_API_VERSION
	.align		4
        /*0000*/ 	.byte	0x04, 0x37
        /*0002*/ 	.short	(.L_147 - .L_146)
.L_146:
        /*0004*/ 	.word	0x00000082


	//----- nvinfo : EIATTR_KPARAM_INFO
	.align		4
.L_147:
        /*0008*/ 	.byte	0x04, 0x17
        /*000a*/ 	.short	(.L_149 - .L_148)
.L_148:
        /*000c*/ 	.word	0x00000000
        /*0010*/ 	.short	0x0002
        /*0012*/ 	.short	0x0010
        /*0014*/ 	.byte	0x00, 0xf0, 0x11, 0x00


	//----- nvinfo : EIATTR_KPARAM_INFO
	.align		4
.L_149:
        /*0018*/ 	.byte	0x04, 0x17
        /*001a*/ 	.short	(.L_151 - .L_150)
.L_150:
        /*001c*/ 	.word	0x00000000
        /*0020*/ 	.short	0x0001
        /*0022*/ 	.short	0x0008
        /*0024*/ 	.byte	0x00, 0xf5, 0x21, 0x00


	//----- nvinfo : EIATTR_KPARAM_INFO
	.align		4
.L_151:
        /*0028*/ 	.byte	0x04, 0x17
        /*002a*/ 	.short	(.L_153 - .L_152)
.L_152:
        /*002c*/ 	.word	0x00000000
        /*0030*/ 	.short	0x0000
        /*0032*/ 	.short	0x0000
        /*0034*/ 	.byte	0x00, 0xf5, 0x21, 0x00


	//----- nvinfo : EIATTR_SPARSE_MMA_MASK
	.align		4
.L_153:
        /*0038*/ 	.byte	0x03, 0x50
        /*003a*/ 	.short	0x0000


	//----- nvinfo : EIATTR_MAXREG_COUNT
	.align		4
        /*003c*/ 	.byte	0x03, 0x1b
        /*003e*/ 	.short	0x00ff


	//----- nvinfo : EIATTR_MERCURY_ISA_VERSION
	.align		4
        /*0040*/ 	.byte	0x03, 0x5f
        /*0042*/ 	.short	0x0101


	//----- nvinfo : EIATTR_VRC_CTA_INIT_COUNT
	.align		4
        /*0044*/ 	.byte	0x02, 0x4a
	.zero		1
	.zero		1


	//----- nvinfo : EIATTR_EXIT_INSTR_OFFSETS
	.align		4
        /*0048*/ 	.byte	0x04, 0x1c
        /*004a*/ 	.short	(.L_155 - .L_154)


	//   ....[0]....
.L_154:
        /*004c*/ 	.word	0x00000070


	//   ....[1]....
        /*0050*/ 	.word	0x00000110


	//----- nvinfo : EIATTR_CBANK_PARAM_SIZE
	.align		4
.L_155:
        /*0054*/ 	.byte	0x03, 0x19
        /*0056*/ 	.short	0x0014


	//----- nvinfo : EIATTR_PARAM_CBANK
	.align		4
        /*0058*/ 	.byte	0x04, 0x0a
        /*005a*/ 	.short	(.L_157 - .L_156)
	.align		4
.L_156:
        /*005c*/ 	.word	index@(.nv.constant0._Z10sumVectorsPdS_i)
        /*0060*/ 	.short	0x0380
        /*0062*/ 	.short	0x0014


	//----- nvinfo : EIATTR_SW_WAR
	.align		4
.L_157:
        /*0064*/ 	.byte	0x04, 0x36
        /*0066*/ 	.short	(.L_159 - .L_158)
.L_158:
        /*0068*/ 	.word	0x00000008
.L_159:


//--------------------- .nv.callgraph             --------------------------
	.section	.nv.callgraph,"",@"SHT_CUDA_CALLGRAPH"
	.align	4
	.sectionentsize	8
	.align		4
        /*0000*/ 	.word	0x00000000
	.align		4
        /*0004*/ 	.word	0xffffffff
	.align		4
        /*0008*/ 	.word	0x00000000
	.align		4
        /*000c*/ 	.word	0xfffffffe
	.align		4
        /*0010*/ 	.word	0x00000000
	.align		4
        /*0014*/ 	.word	0xfffffffd
	.align		4
        /*0018*/ 	.word	0x00000000
	.align		4
        /*001c*/ 	.word	0xfffffffc


//--------------------- .text._Z14spreadIntervalddPdi --------------------------
	.section	.text._Z14spreadIntervalddPdi,"ax",@progbits
	.align	128
        .global         _Z14spreadIntervalddPdi
        .type           _Z14spreadIntervalddPdi,@function
        .size           _Z14spreadIntervalddPdi,(.L_x_22 - _Z14spreadIntervalddPdi)
        .other          _Z14spreadIntervalddPdi,@"STO_CUDA_ENTRY STV_DEFAULT"
_Z14spreadIntervalddPdi:
.text._Z14spreadIntervalddPdi:
[----:B------:R-:W-:Y:S01]  /*0000*/  LDC R1, c[0x0][0x37c] ;  /* 0x0000df00ff017b82 */ /* 0x000fe20000000800 */
[----:B------:R-:W0:Y:S01]  /*0010*/  S2R R5, SR_CTAID.X ;  /* 0x0000000000057919 */ /* 0x000e220000002500 */
[----:B------:R-:W0:Y:S01]  /*0020*/  LDCU UR4, c[0x0][0x360] ;  /* 0x00006c00ff0477ac */ /* 0x000e220008000800 */
[----:B------:R-:W0:Y:S01]  /*0030*/  S2R R0, SR_TID.X ;  /* 0x0000000000007919 */ /* 0x000e220000002100 */
[----:B------:R-:W1:Y:S01]  /*0040*/  LDCU UR5, c[0x0][0x398] ;  /* 0x00007300ff0577ac */ /* 0x000e620008000800 */
[----:B0-----:R-:W-:-:S05]  /*0050*/  IMAD R5, R5, UR4, R0 ;  /* 0x0000000405057c24 */ /* 0x001fca000f8e0200 */
[----:B-1----:R-:W-:-:S13]  /*0060*/  ISETP.GE.AND P0, PT, R5, UR5, PT ;  /* 0x0000000505007c0c */ /* 0x002fda000bf06270 */
[----:B------:R-:W-:Y:S05]  /*0070*/  @P0 EXIT ;  /* 0x000000000000094d */ /* 0x000fea0003800000 */
[----:B------:R-:W0:Y:S01]  /*0080*/  LDC.64 R2, c[0x0][0x390] ;  /* 0x0000e400ff027b82 */ /* 0x000e220000000a00 */
[----:B------:R-:W1:Y:S07]  /*0090*/  LDCU.64 UR4, c[0x0][0x358] ;  /* 0x00006b00ff0477ac */ /* 0x000e6e0008000a00 */
[----:B------:R-:W2:Y:S08]  /*00a0*/  LDC.64 R8, c[0x0][0x380] ;  /* 0x0000e000ff087b82 */ /* 0x000eb00000000a00 */
[----:B------:R-:W2:Y:S01]  /*00b0*/  LDC.64 R6, c[0x0][0x388] ;  /* 0x0000e200ff067b82 */ /* 0x000ea20000000a00 */
[----:B0-----:R-:W-:-:S05]  /*00c0*/  IMAD.WIDE R2, R5, 0x8, R2 ;  /* 0x0000000805027825 */ /* 0x001fca00078e0202 */
[----:B-1----:R-:W3:Y:S01]  /*00d0*/  LDG.E.64 R4, desc[UR4][R2.64] ;  /* 0x0000000402047981 */ /* 0x002ee2000c1e1b00 */
[----:B--2---:R-:W-:-:S08]  /*00e0*/  DADD R6, R6, -R8 ;  /* 0x0000000006067229 */ /* 0x004fd00000000808 */
[----:B---3--:R-:W-:-:S07]  /*00f0*/  DFMA R4, R4, R6, R8 ;  /* 0x000000060404722b */ /* 0x008fce0000000008 */
[----:B------:R-:W-:Y:S01]  /*0100*/  STG.E.64 desc[UR4][R2.64], R4 ;  /* 0x0000000402007986 */ /* 0x000fe2000c101b04 */
[----:B------:R-:W-:Y:S05]  /*0110*/  EXIT ;  /* 0x000000000000794d */ /* 0x000fea0003800000 */
.L_x_0:
[----:B------:R-:W-:-:S00]  /*0120*/  BRA `(.L_x_0) ;  /* 0xfffffffc00fc7947 */ /* 0x000fc0000383ffff */
[----:B------:R-:W-:-:S00]  /*0130*/  NOP ;  /* 0x0000000000007918 */ /* 0x000fc00000000000 */
        /* <DEDUP_REMOVED lines=12> */
.L_x_22:


//--------------------- .text._Z14computeSigmoidPdi --------------------------
	.section	.text._Z14computeSigmoidPdi,"ax",@progbits
	.align	128
        .global         _Z14computeSigmoidPdi
        .type           _Z14computeSigmoidPdi,@function
        .size           _Z14computeSigmoidPdi,(.L_x_21 - _Z14computeSigmoidPdi)
        .other          _Z14computeSigmoidPdi,@"STO_CUDA_ENTRY STV_DEFAULT"
_Z14computeSigmoidPdi:
.text._Z14computeSigmoidPdi:
        /* <DEDUP_REMOVED lines=9> */
[----:B------:R-:W1:Y:S01]  /*0090*/  LDCU.64 UR4, c[0x0][0x358] ;  /* 0x00006b00ff0477ac */ /* 0x000e620008000a00 */
[----:B0-----:R-:W-:-:S05]  /*00a0*/  IMAD.WIDE R2, R5, 0x8, R2 ;  /* 0x0000000805027825 */ /* 0x001fca00078e0202 */
[----:B-1----:R-:W2:Y:S01]  /*00b0*/  LDG.E.64 R4, desc[UR4][R2.64] ;  /* 0x0000000402047981 */ /* 0x002ea2000c1e1b00 */
[----:B------:R-:W-:Y:S01]  /*00c0*/  IMAD.MOV.U32 R6, RZ, RZ, 0x652b82fe ;  /* 0x652b82feff067424 */ /* 0x000fe200078e00ff */
[----:B------:R-:W-:Y:S01]  /*00d0*/  UMOV UR6, 0xfefa39ef ;  /* 0xfefa39ef00067882 */ /* 0x000fe20000000000 */
[----:B------:R-:W-:Y:S01]  /*00e0*/  IMAD.MOV.U32 R7, RZ, RZ, 0x3ff71547 ;  /* 0x3ff71547ff077424 */ /* 0x000fe200078e00ff */
[----:B------:R-:W-:Y:S01]  /*00f0*/  UMOV UR7, 0x3fe62e42 ;  /* 0x3fe62e4200077882 */ /* 0x000fe20000000000 */
[----:B------:R-:W-:Y:S04]  /*0100*/  BSSY.RECONVERGENT B0, `(.L_x_1) ;  /* 0x0000037000007945 */ /* 0x000fe80003800200 */
[----:B--2---:R-:W-:Y:S02]  /*0110*/  DFMA R6, R4, -R6, 6.75539944105574400000e+15 ;  /* 0x433800000406742b */ /* 0x004fe40000000806 */
[----:B------:R-:W-:-:S06]  /*0120*/  DADD R12, -RZ, -R4 ;  /* 0x00000000ff0c7229 */ /* 0x000fcc0000000904 */
[----:B------:R-:W-:-:S04]  /*0130*/  DADD R8, R6, -6.75539944105574400000e+15 ;  /* 0xc338000006087429 */ /* 0x000fc80000000000 */
[----:B------:R-:W-:-:S04]  /*0140*/  FSETP.GEU.AND P0, PT, |R13|, 4.1917929649353027344, PT ;  /* 0x4086232b0d00780b */ /* 0x000fc80003f0e200 */
[----:B------:R-:W-:Y:S01]  /*0150*/  DFMA R10, R8, -UR6, -R4 ;  /* 0x80000006080a7c2b */ /* 0x000fe20008000804 */
[----:B------:R-:W-:Y:S01]  /*0160*/  UMOV UR6, 0x3b39803f ;  /* 0x3b39803f00067882 */ /* 0x000fe20000000000 */
[----:B------:R-:W-:-:S06]  /*0170*/  UMOV UR7, 0x3c7abc9e ;  /* 0x3c7abc9e00077882 */ /* 0x000fcc0000000000 */
[----:B------:R-:W-:Y:S01]  /*0180*/  DFMA R8, R8, -UR6, R10 ;  /* 0x8000000608087c2b */ /* 0x000fe2000800000a */
[----:B------:R-:W-:Y:S01]  /*0190*/  UMOV UR6, 0x69ce2bdf ;  /* 0x69ce2bdf00067882 */ /* 0x000fe20000000000 */
[----:B------:R-:W-:Y:S01]  /*01a0*/  IMAD.MOV.U32 R10, RZ, RZ, -0x35dec16 ;  /* 0xfca213eaff0a7424 */ /* 0x000fe200078e00ff */
[----:B------:R-:W-:Y:S01]  /*01b0*/  UMOV UR7, 0x3e5ade15 ;  /* 0x3e5ade1500077882 */ /* 0x000fe20000000000 */
[----:B------:R-:W-:-:S06]  /*01c0*/  IMAD.MOV.U32 R11, RZ, RZ, 0x3e928af3 ;  /* 0x3e928af3ff0b7424 */ /* 0x000fcc00078e00ff */
[----:B------:R-:W-:Y:S01]  /*01d0*/  DFMA R10, R8, UR6, R10 ;  /* 0x00000006080a7c2b */ /* 0x000fe2000800000a */
[----:B------:R-:W-:Y:S01]  /*01e0*/  UMOV UR6, 0x62401315 ;  /* 0x6240131500067882 */ /* 0x000fe20000000000 */
[----:B------:R-:W-:-:S06]  /*01f0*/  UMOV UR7, 0x3ec71dee ;  /* 0x3ec71dee00077882 */ /* 0x000fcc0000000000 */
[----:B------:R-:W-:Y:S01]  /*0200*/  DFMA R10, R8, R10, UR6 ;  /* 0x00000006080a7e2b */ /* 0x000fe2000800000a */
        /* <DEDUP_REMOVED lines=20> */
[----:B------:R-:W-:-:S08]  /*0350*/  DFMA R10, R8, R10, UR6 ;  /* 0x00000006080a7e2b */ /* 0x000fd0000800000a */
[----:B------:R-:W-:-:S08]  /*0360*/  DFMA R10, R8, R10, 1 ;  /* 0x3ff00000080a742b */ /* 0x000fd0000000000a */
[----:B------:R-:W-:-:S10]  /*0370*/  DFMA R10, R8, R10, 1 ;  /* 0x3ff00000080a742b */ /* 0x000fd4000000000a */
[----:B------:R-:W-:Y:S01]  /*0380*/  LEA R9, R6, R11, 0x14 ;  /* 0x0000000b06097211 */ /* 0x000fe200078ea0ff */
[----:B------:R-:W-:Y:S01]  /*0390*/  IMAD.MOV.U32 R8, RZ, RZ, R10 ;  /* 0x000000ffff087224 */ /* 0x000fe200078e000a */
[----:B------:R-:W-:Y:S06]  /*03a0*/  @!P0 BRA `(.L_x_2) ;  /* 0x0000000000308947 */ /* 0x000fec0003800000 */
[----:B------:R-:W-:Y:S01]  /*03b0*/  FSETP.GEU.AND P1, PT, |R13|, 4.2275390625, PT ;  /* 0x408748000d00780b */ /* 0x000fe20003f2e200 */
[C---:B------:R-:W-:Y:S02]  /*03c0*/  DADD R8, -R4.reuse, +INF ;  /* 0x7ff0000004087429 */ /* 0x040fe40000000100 */
[----:B------:R-:W-:-:S08]  /*03d0*/  DSETP.GT.AND P0, PT, R4, RZ, PT ;  /* 0x000000ff0400722a */ /* 0x000fd00003f04000 */
[----:B------:R-:W-:Y:S02]  /*03e0*/  FSEL R8, R8, RZ, !P0 ;  /* 0x000000ff08087208 */ /* 0x000fe40004000000 */
[----:B------:R-:W-:Y:S02]  /*03f0*/  @!P1 LEA.HI R0, R6, R6, RZ, 0x1 ;  /* 0x0000000606009211 */ /* 0x000fe400078f08ff */
[----:B------:R-:W-:Y:S02]  /*0400*/  FSEL R9, R9, RZ, !P0 ;  /* 0x000000ff09097208 */ /* 0x000fe40004000000 */
[----:B------:R-:W-:-:S05]  /*0410*/  @!P1 SHF.R.S32.HI R5, RZ, 0x1, R0 ;  /* 0x00000001ff059819 */ /* 0x000fca0000011400 */
[----:B------:R-:W-:Y:S02]  /*0420*/  @!P1 IMAD.IADD R4, R6, 0x1, -R5 ;  /* 0x0000000106049824 */ /* 0x000fe400078e0a05 */
[----:B------:R-:W-:-:S03]  /*0430*/  @!P1 IMAD R11, R5, 0x100000, R11 ;  /* 0x00100000050b9824 */ /* 0x000fc600078e020b */
[----:B------:R-:W-:Y:S02]  /*0440*/  @!P1 LEA R5, R4, 0x3ff00000, 0x14 ;  /* 0x3ff0000004059811 */ /* 0x000fe400078ea0ff */
[----:B------:R-:W-:-:S06]  /*0450*/  @!P1 MOV R4, RZ ;  /* 0x000000ff00049202 */ /* 0x000fcc0000000f00 */
[----:B------:R-:W-:-:S11]  /*0460*/  @!P1 DMUL R8, R10, R4 ;  /* 0x000000040a089228 */ /* 0x000fd60000000000 */
.L_x_2:
[----:B------:R-:W-:Y:S05]  /*0470*/  BSYNC.RECONVERGENT B0 ;  /* 0x0000000000007941 */ /* 0x000fea0003800200 */
.L_x_1:
[----:B------:R-:W-:Y:S01]  /*0480*/  DADD R10, R8, 1 ;  /* 0x3ff00000080a7429 */ /* 0x000fe20000000000 */
[----:B------:R-:W-:Y:S05]  /*0490*/  BSSY.RECONVERGENT B0, `(.L_x_3) ;  /* 0x000000e000007945 */ /* 0x000fea0003800200 */
[----:B------:R-:W0:Y:S04]  /*04a0*/  MUFU.RCP64H R5, R11 ;  /* 0x0000000b00057308 */ /* 0x000e280000001800 */
[----:B------:R-:W-:-:S05]  /*04b0*/  VIADD R4, R11, 0x300402 ;  /* 0x003004020b047836 */ /* 0x000fca0000000000 */
[----:B------:R-:W-:Y:S01]  /*04c0*/  FSETP.GEU.AND P0, PT, |R4|, 5.8789094863358348022e-39, PT ;  /* 0x004004020400780b */ /* 0x000fe20003f0e200 */
[----:B0-----:R-:W-:-:S08]  /*04d0*/  DFMA R6, -R10, R4, 1 ;  /* 0x3ff000000a06742b */ /* 0x001fd00000000104 */
[----:B------:R-:W-:-:S08]  /*04e0*/  DFMA R6, R6, R6, R6 ;  /* 0x000000060606722b */ /* 0x000fd00000000006 */
[----:B------:R-:W-:-:S08]  /*04f0*/  DFMA R6, R4, R6, R4 ;  /* 0x000000060406722b */ /* 0x000fd00000000004 */
[----:B------:R-:W-:-:S08]  /*0500*/  DFMA R8, -R10, R6, 1 ;  /* 0x3ff000000a08742b */ /* 0x000fd00000000106 */
[----:B------:R-:W-:Y:S01]  /*0510*/  DFMA R6, R6, R8, R6 ;  /* 0x000000080606722b */ /* 0x000fe20000000006 */
[----:B------:R-:W-:Y:S10]  /*0520*/  @P0 BRA `(.L_x_4) ;  /* 0x0000000000100947 */ /* 0x000ff40003800000 */
[----:B------:R-:W-:-:S05]  /*0530*/  LOP3.LUT R0, R11, 0x7fffffff, RZ, 0xc0, !PT ;  /* 0x7fffffff0b007812 */ /* 0x000fca00078ec0ff */
[----:B------:R-:W-:Y:S01]  /*0540*/  VIADD R8, R0, 0xfff00000 ;  /* 0xfff0000000087836 */ /* 0x000fe20000000000 */
[----:B------:R-:W-:-:S07]  /*0550*/  MOV R0, 0x570 ;  /* 0x0000057000007802 */ /* 0x000fce0000000f00 */
[----:B------:R-:W-:Y:S05]  /*0560*/  CALL.REL.NOINC `($__internal_0_$__cuda_sm20_dblrcp_rn_slowpath_v3) ;  /* 0x00000000000c7944 */ /* 0x000fea0003c00000 */
.L_x_4:
[----:B------:R-:W-:Y:S05]  /*0570*/  BSYNC.RECONVERGENT B0 ;  /* 0x0000000000007941 */ /* 0x000fea0003800200 */
.L_x_3:
[----:B------:R-:W-:Y:S01]  /*0580*/  STG.E.64 desc[UR4][R2.64], R6 ;  /* 0x0000000602007986 */ /* 0x000fe2000c101b04 */
[----:B------:R-:W-:Y:S05]  /*0590*/  EXIT ;  /* 0x000000000000794d */ /* 0x000fea0003800000 */
        .weak           $__internal_0_$__cuda_sm20_dblrcp_rn_slowpath_v3
        .type           $__internal_0_$__cuda_sm20_dblrcp_rn_slowpath_v3,@function
        .size           $__internal_0_$__cuda_sm20_dblrcp_rn_slowpath_v3,(.L_x_21 - $__internal_0_$__cuda_sm20_dblrcp_rn_slowpath_v3)
$__internal_0_$__cuda_sm20_dblrcp_rn_slowpath_v3:
[----:B------:R-:W-:Y:S01]  /*05a0*/  IMAD.MOV.U32 R4, RZ, RZ, R10 ;  /* 0x000000ffff047224 */ /* 0x000fe200078e000a */
[----:B------:R-:W-:Y:S01]  /*05b0*/  MOV R5, R11 ;  /* 0x0000000b00057202 */ /* 0x000fe20000000f00 */
[----:B------:R-:W-:Y:S05]  /*05c0*/  BSSY.RECONVERGENT B1, `(.L_x_5) ;  /* 0x0000024000017945 */ /* 0x000fea0003800200 */
[----:B------:R-:W-:-:S14]  /*05d0*/  DSETP.GTU.AND P0, PT, |R4|, +INF , PT ;  /* 0x7ff000000400742a */ /* 0x000fdc0003f0c200 */
[----:B------:R-:W-:Y:S05]  /*05e0*/  @P0 BRA `(.L_x_6) ;  /* 0x00000000007c0947 */ /* 0x000fea0003800000 */
[----:B------:R-:W-:-:S05]  /*05f0*/  LOP3.LUT R10, R11, 0x7fffffff, RZ, 0xc0, !PT ;  /* 0x7fffffff0b0a7812 */ /* 0x000fca00078ec0ff */
[----:B------:R-:W-:-:S05]  /*0600*/  VIADD R6, R10, 0xffffffff ;  /* 0xffffffff0a067836 */ /* 0x000fca0000000000 */
[----:B------:R-:W-:-:S13]  /*0610*/  ISETP.GE.U32.AND P0, PT, R6, 0x7fefffff, PT ;  /* 0x7fefffff0600780c */ /* 0x000fda0003f06070 */
[----:B------:R-:W-:Y:S01]  /*0620*/  @P0 LOP3.LUT R7, R5, 0x7ff00000, RZ, 0x3c, !PT ;  /* 0x7ff0000005070812 */ /* 0x000fe200078e3cff */
[----:B------:R-:W-:Y:S01]  /*0630*/  @P0 IMAD.MOV.U32 R6, RZ, RZ, RZ ;  /* 0x000000ffff060224 */ /* 0x000fe200078e00ff */
[----:B------:R-:W-:Y:S06]  /*0640*/  @P0 BRA `(.L_x_7) ;  /* 0x00000000006c0947 */ /* 0x000fec0003800000 */
[----:B------:R-:W-:-:S13]  /*0650*/  ISETP.GE.U32.AND P0, PT, R10, 0x1000001, PT ;  /* 0x010000010a00780c */ /* 0x000fda0003f06070 */
[----:B------:R-:W-:Y:S05]  /*0660*/  @!P0 BRA `(.L_x_8) ;  /* 0x0000000000348947 */ /* 0x000fea0003800000 */
[----:B------:R-:W-:Y:S01]  /*0670*/  VIADD R7, R5, 0xc0200000 ;  /* 0xc020000005077836 */ /* 0x000fe20000000000 */
[----:B------:R-:W-:-:S03]  /*0680*/  MOV R6, R4 ;  /* 0x0000000400067202 */ /* 0x000fc60000000f00 */
[----:B------:R-:W0:Y:S03]  /*0690*/  MUFU.RCP64H R9, R7 ;  /* 0x0000000700097308 */ /* 0x000e260000001800 */
[----:B0-----:R-:W-:-:S08]  /*06a0*/  DFMA R10, -R6, R8, 1 ;  /* 0x3ff00000060a742b */ /* 0x001fd00000000108 */
[----:B------:R-:W-:-:S08]  /*06b0*/  DFMA R10, R10, R10, R10 ;  /* 0x0000000a0a0a722b */ /* 0x000fd0000000000a */
[----:B------:R-:W-:-:S08]  /*06c0*/  DFMA R10, R8, R10, R8 ;  /* 0x0000000a080a722b */ /* 0x000fd00000000008 */
[----:B------:R-:W-:-:S08]  /*06d0*/  DFMA R8, -R6, R10, 1 ;  /* 0x3ff000000608742b */ /* 0x000fd0000000010a */
[----:B------:R-:W-:-:S08]  /*06e0*/  DFMA R8, R10, R8, R10 ;  /* 0x000000080a08722b */ /* 0x000fd0000000000a */
[----:B------:R-:W-:-:S08]  /*06f0*/  DMUL R8, R8, 2.2250738585072013831e-308 ;  /* 0x0010000008087828 */ /* 0x000fd00000000000 */
[----:B------:R-:W-:-:S08]  /*0700*/  DFMA R4, -R4, R8, 1 ;  /* 0x3ff000000404742b */ /* 0x000fd00000000108 */
[----:B------:R-:W-:-:S08]  /*0710*/  DFMA R4, R4, R4, R4 ;  /* 0x000000040404722b */ /* 0x000fd00000000004 */
[----:B------:R-:W-:Y:S01]  /*0720*/  DFMA R6, R8, R4, R8 ;  /* 0x000000040806722b */ /* 0x000fe20000000008 */
[----:B------:R-:W-:Y:S10]  /*0730*/  BRA `(.L_x_7) ;  /* 0x0000000000307947 */ /* 0x000ff40003800000 */
.L_x_8:
[----:B------:R-:W-:Y:S01]  /*0740*/  DMUL R4, R4, 8.11296384146066816958e+31 ;  /* 0x4690000004047828 */ /* 0x000fe20000000000 */
[----:B------:R-:W-:-:S05]  /*0750*/  IMAD.MOV.U32 R6, RZ, RZ, R8 ;  /* 0x000000ffff067224 */ /* 0x000fca00078e0008 */
[----:B------:R-:W0:Y:S02]  /*0760*/  MUFU.RCP64H R7, R5 ;  /* 0x0000000500077308 */ /* 0x000e240000001800 */
[----:B0-----:R-:W-:-:S08]  /*0770*/  DFMA R8, -R4, R6, 1 ;  /* 0x3ff000000408742b */ /* 0x001fd00000000106 */
[----:B------:R-:W-:-:S08]  /*0780*/  DFMA R8, R8, R8, R8 ;  /* 0x000000080808722b */ /* 0x000fd00000000008 */
[----:B------:R-:W-:-:S08]  /*0790*/  DFMA R8, R6, R8, R6 ;  /* 0x000000080608722b */ /* 0x000fd00000000006 */
[----:B------:R-:W-:-:S08]  /*07a0*/  DFMA R6, -R4, R8, 1 ;  /* 0x3ff000000406742b */ /* 0x000fd00000000108 */
[----:B------:R-:W-:-:S08]  /*07b0*/  DFMA R6, R8, R6, R8 ;  /* 0x000000060806722b */ /* 0x000fd00000000008 */
[----:B------:R-:W-:Y:S01]  /*07c0*/  DMUL R6, R6, 8.11296384146066816958e+31 ;  /* 0x4690000006067828 */ /* 0x000fe20000000000 */
[----:B------:R-:W-:Y:S10]  /*07d0*/  BRA `(.L_x_7) ;  /* 0x0000000000087947 */ /* 0x000ff40003800000 */
.L_x_6:
[----:B------:R-:W-:Y:S01]  /*07e0*/  LOP3.LUT R7, R5, 0x80000, RZ, 0xfc, !PT ;  /* 0x0008000005077812 */ /* 0x000fe200078efcff */
[----:B------:R-:W-:-:S07]  /*07f0*/  IMAD.MOV.U32 R6, RZ, RZ, R4 ;  /* 0x000000ffff067224 */ /* 0x000fce00078e0004 */
.L_x_7:
[----:B------:R-:W-:Y:S05]  /*0800*/  BSYNC.RECONVERGENT B1 ;  /* 0x0000000000017941 */ /* 0x000fea0003800200 */
.L_x_5:
[----:B------:R-:W-:Y:S01]  /*0810*/  MOV R4, R0 ;  /* 0x0000000000047202 */ /* 0x000fe20000000f00 */
[----:B------:R-:W-:-:S04]  /*0820*/  IMAD.MOV.U32 R5, RZ, RZ, 0x0 ;  /* 0x00000000ff057424 */ /* 0x000fc800078e00ff */
[----:B------:R-:W-:Y:S05]  /*0830*/  RET.REL.NODEC R4 `(_Z14computeSigmoidPdi) ;  /* 0xfffffff404f07950 */ /* 0x000fea0003c3ffff */
.L_x_9:
        /* <DEDUP_REMOVED lines=12> */
.L_x_21:


//--------------------- .text._Z26computeHiddenLocalGradientiiPdS_S_S_ --------------------------
	.section	.text._Z26computeHiddenLocalGradientiiPdS_S_S_,"ax",@progbits
	.align	128
        .global         _Z26computeHiddenLocalGradientiiPdS_S_S_
        .type           _Z26computeHiddenLocalGradientiiPdS_S_S_,@function
        .size           _Z26computeHiddenLocalGradientiiPdS_S_S_,(.L_x_24 - _Z26computeHiddenLocalGradientiiPdS_S_S_)
        .other          _Z26computeHiddenLocalGradientiiPdS_S_S_,@"STO_CUDA_ENTRY STV_DEFAULT"
_Z26computeHiddenLocalGradientiiPdS_S_S_:
.text._Z26computeHiddenLocalGradientiiPdS_S_S_:
        /* <DEDUP_REMOVED lines=10> */
[----:B------:R-:W2:Y:S01]  /*00a0*/  LDCU UR8, c[0x0][0x384] ;  /* 0x00007080ff0877ac */ /* 0x000ea20008000800 */
[----:B0-----:R-:W-:-:S06]  /*00b0*/  IMAD.WIDE R2, R0, 0x8, R2 ;  /* 0x0000000800027825 */ /* 0x001fcc00078e0202 */
[----:B-1----:R-:W5:Y:S01]  /*00c0*/  LDG.E.64 R2, desc[UR12][R2.64] ;  /* 0x0000000c02027981 */ /* 0x002f62000c1e1b00 */
[----:B--2---:R-:W-:Y:S01]  /*00d0*/  UISETP.GE.AND UP0, UPT, UR8, 0x1, UPT ;  /* 0x000000010800788c */ /* 0x004fe2000bf06270 */
[----:B------:R-:W-:-:S08]  /*00e0*/  CS2R R20, SRZ ;  /* 0x0000000000147805 */ /* 0x000fd0000001ff00 */
[----:B------:R-:W-:Y:S05]  /*00f0*/  BRA.U !UP0, `(.L_x_10) ;  /* 0x0000000908747547 */ /* 0x000fea000b800000 */
[----:B------:R-:W-:Y:S01]  /*0100*/  UISETP.GE.U32.AND UP1, UPT, UR8, 0x10, UPT ;  /* 0x000000100800788c */ /* 0x000fe2000bf26070 */
[----:B------:R-:W-:Y:S01]  /*0110*/  HFMA2 R25, -RZ, RZ, 0, 0 ;  /* 0x00000000ff197431 */ /* 0x000fe200000001ff */
[----:B------:R-:W-:Y:S02]  /*0120*/  ULOP3.LUT UR9, UR8, 0xf, URZ, 0xc0, !UPT ;  /* 0x0000000f08097892 */ /* 0x000fe4000f8ec0ff */
[----:B------:R-:W-:Y:S01]  /*0130*/  IMAD R24, R0, UR8, RZ ;  /* 0x0000000800187c24 */ /* 0x000fe2000f8e02ff */
[----:B------:R-:W-:Y:S01]  /*0140*/  CS2R R20, SRZ ;  /* 0x0000000000147805 */ /* 0x000fe2000001ff00 */
[----:B------:R-:W-:-:S03]  /*0150*/  UISETP.NE.AND UP0, UPT, UR9, URZ, UPT ;  /* 0x000000ff0900728c */ /* 0x000fc6000bf05270 */
[----:B------:R-:W-:Y:S08]  /*0160*/  BRA.U !UP1, `(.L_x_11) ;  /* 0x0000000509207547 */ /* 0x000ff0000b800000 */
[----:B------:R-:W0:Y:S01]  /*0170*/  LDCU.64 UR6, c[0x0][0x3a0] ;  /* 0x00007400ff0677ac */ /* 0x000e220008000a00 */
[----:B------:R-:W-:Y:S01]  /*0180*/  IMAD.MOV.U32 R26, RZ, RZ, R24 ;  /* 0x000000ffff1a7224 */ /* 0x000fe200078e0018 */
[----:B------:R-:W-:Y:S01]  /*0190*/  CS2R R20, SRZ ;  /* 0x0000000000147805 */ /* 0x000fe2000001ff00 */
[----:B------:R-:W1:Y:S01]  /*01a0*/  LDCU.64 UR4, c[0x0][0x390] ;  /* 0x00007200ff0477ac */ /* 0x000e620008000a00 */
[----:B------:R-:W-:-:S04]  /*01b0*/  ULOP3.LUT UR10, UR8, 0x7ffffff0, URZ, 0xc0, !UPT ;  /* 0x7ffffff0080a7892 */ /* 0x000fc8000f8ec0ff */
[----:B------:R-:W-:Y:S02]  /*01c0*/  UIADD3 UR11, UPT, UPT, -UR10, URZ, URZ ;  /* 0x000000ff0a0b7290 */ /* 0x000fe4000fffe1ff */
[----:B------:R-:W-:Y:S01]  /*01d0*/  MOV R25, UR10 ;  /* 0x0000000a00197c02 */ /* 0x000fe20008000f00 */
[----:B0-----:R-:W-:-:S04]  /*01e0*/  UIADD3 UR6, UP1, UPT, UR6, 0x40, URZ ;  /* 0x0000004006067890 */ /* 0x001fc8000ff3e0ff */
[----:B------:R-:W-:Y:S02]  /*01f0*/  UIADD3.X UR7, UPT, UPT, URZ, UR7, URZ, UP1, !UPT ;  /* 0x00000007ff077290 */ /* 0x000fe40008ffe4ff */
[----:B-1----:R-:W-:Y:S01]  /*0200*/  UIADD3 UR4, UP2, UPT, UR4, 0x40, URZ ;  /* 0x0000004004047890 */ /* 0x002fe2000ff5e0ff */
[----:B------:R-:W-:-:S03]  /*0210*/  IMAD.U32 R8, RZ, RZ, UR6 ;  /* 0x00000006ff087e24 */ /* 0x000fc6000f8e00ff */
[----:B------:R-:W-:Y:S01]  /*0220*/  MOV R9, UR7 ;  /* 0x0000000700097c02 */ /* 0x000fe20008000f00 */
[----:B------:R-:W-:-:S12]  /*0230*/  UIADD3.X UR5, UPT, UPT, URZ, UR5, URZ, UP2, !UPT ;  /* 0x00000005ff057290 */ /* 0x000fd800097fe4ff */
.L_x_12:
[----:B------:R-:W-:Y:S01]  /*0240*/  MOV R29, UR5 ;  /* 0x00000005001d7c02 */ /* 0x000fe20008000f00 */
[----:B------:R-:W-:Y:S01]  /*0250*/  IMAD.U32 R28, RZ, RZ, UR4 ;  /* 0x00000004ff1c7e24 */ /* 0x000fe2000f8e00ff */
[----:B------:R-:W-:Y:S01]  /*0260*/  MOV R5, R9 ;  /* 0x0000000900057202 */ /* 0x000fe20000000f00 */
[----:B------:R-:W-:Y:S02]  /*0270*/  IMAD.MOV.U32 R4, RZ, RZ, R8 ;  /* 0x000000ffff047224 */ /* 0x000fe400078e0008 */
[----:B------:R-:W-:-:S03]  /*0280*/  IMAD.WIDE R28, R26, 0x8, R28 ;  /* 0x000000081a1c7825 */ /* 0x000fc600078e021c */
[----:B------:R-:W2:Y:S04]  /*0290*/  LDG.E.64 R6, desc[UR12][R4.64+-0x40] ;  /* 0xffffc00c04067981 */ /* 0x000ea8000c1e1b00 */
[----:B------:R-:W2:Y:S04]  /*02a0*/  LDG.E.64 R8, desc[UR12][R28.64+-0x40] ;  /* 0xffffc00c1c087981 */ /* 0x000ea8000c1e1b00 */
[----:B------:R-:W3:Y:S04]  /*02b0*/  LDG.E.64 R10, desc[UR12][R4.64+-0x38] ;  /* 0xffffc80c040a7981 */ /* 0x000ee8000c1e1b00 */
[----:B------:R-:W3:Y:S04]  /*02c0*/  LDG.E.64 R12, desc[UR12][R28.64+-0x38] ;  /* 0xffffc80c1c0c7981 */ /* 0x000ee8000c1e1b00 */
[----:B------:R-:W4:Y:S04]  /*02d0*/  LDG.E.64 R14, desc[UR12][R4.64+-0x30] ;  /* 0xffffd00c040e7981 */ /* 0x000f28000c1e1b00 */
[----:B------:R-:W4:Y:S04]  /*02e0*/  LDG.E.64 R16, desc[UR12][R28.64+-0x30] ;  /* 0xffffd00c1c107981 */ /* 0x000f28000c1e1b00 */
[----:B------:R-:W4:Y:S04]  /*02f0*/  LDG.E.64 R18, desc[UR12][R28.64+0x30] ;  /* 0x0000300c1c127981 */ /* 0x000f28000c1e1b00 */
[----:B------:R-:W4:Y:S01]  /*0300*/  LDG.E.64 R22, desc[UR12][R4.64+0x38] ;  /* 0x0000380c04167981 */ /* 0x000f22000c1e1b00 */
[----:B--2---:R-:W-:-:S03]  /*0310*/  DFMA R20, R6, R8, R20 ;  /* 0x000000080614722b */ /* 0x004fc60000000014 */
[----:B------:R-:W2:Y:S04]  /*0320*/  LDG.E.64 R6, desc[UR12][R4.64+-0x28] ;  /* 0xffffd80c04067981 */ /* 0x000ea8000c1e1b00 */
[----:B------:R-:W2:Y:S01]  /*0330*/  LDG.E.64 R8, desc[UR12][R28.64+-0x28] ;  /* 0xffffd80c1c087981 */ /* 0x000ea2000c1e1b00 */
[----:B---3--:R-:W-:-:S03]  /*0340*/  DFMA R20, R10, R12, R20 ;  /* 0x0000000c0a14722b */ /* 0x008fc60000000014 */
[----:B------:R-:W3:Y:S04]  /*0350*/  LDG.E.64 R10, desc[UR12][R4.64+-0x20] ;  /* 0xffffe00c040a7981 */ /* 0x000ee8000c1e1b00 */
[----:B------:R-:W3:Y:S01]  /*0360*/  LDG.E.64 R12, desc[UR12][R28.64+-0x20] ;  /* 0xffffe00c1c0c7981 */ /* 0x000ee2000c1e1b00 */
[----:B----4-:R-:W-:-:S03]  /*0370*/  DFMA R20, R14, R16, R20 ;  /* 0x000000100e14722b */ /* 0x010fc60000000014 */
        /* <DEDUP_REMOVED lines=29> */
[----:B------:R-:W-:-:S04]  /*0550*/  UIADD3 UR11, UPT, UPT, UR11, 0x10, URZ ;  /* 0x000000100b0b7890 */ /* 0x000fc8000fffe0ff */
[----:B------:R-:W-:Y:S01]  /*0560*/  UISETP.NE.AND UP1, UPT, UR11, URZ, UPT ;  /* 0x000000ff0b00728c */ /* 0x000fe2000bf25270 */
[----:B------:R-:W-:Y:S01]  /*0570*/  VIADD R26, R26, 0x10 ;  /* 0x000000101a1a7836 */ /* 0x000fe20000000000 */
[----:B--2---:R-:W-:-:S08]  /*0580*/  DFMA R6, R6, R8, R14 ;  /* 0x000000080606722b */ /* 0x004fd0000000000e */
[----:B---3--:R-:W-:Y:S01]  /*0590*/  DFMA R6, R10, R12, R6 ;  /* 0x0000000c0a06722b */ /* 0x008fe20000000006 */
[----:B------:R-:W-:-:S07]  /*05a0*/  IADD3 R8, P0, PT, R4, 0x80, RZ ;  /* 0x0000008004087810 */ /* 0x000fce0007f1e0ff */
[----:B----4-:R-:W-:Y:S01]  /*05b0*/  DFMA R6, R16, R18, R6 ;  /* 0x000000121006722b */ /* 0x010fe20000000006 */
[----:B------:R-:W-:-:S07]  /*05c0*/  IADD3.X R9, PT, PT, RZ, R5, RZ, P0, !PT ;  /* 0x00000005ff097210 */ /* 0x000fce00007fe4ff */
[----:B------:R-:W-:Y:S01]  /*05d0*/  DFMA R20, R22, R20, R6 ;  /* 0x000000141614722b */ /* 0x000fe20000000006 */
[----:B------:R-:W-:Y:S10]  /*05e0*/  BRA.U UP1, `(.L_x_12) ;  /* 0xfffffffd01147547 */ /* 0x000ff4000b83ffff */
.L_x_11:
[----:B------:R-:W-:Y:S05]  /*05f0*/  BRA.U !UP0, `(.L_x_10) ;  /* 0x0000000508347547 */ /* 0x000fea000b800000 */
[----:B------:R-:W-:Y:S02]  /*0600*/  UISETP.GE.U32.AND UP0, UPT, UR9, 0x8, UPT ;  /* 0x000000080900788c */ /* 0x000fe4000bf06070 */
[----:B------:R-:W-:-:S04]  /*0610*/  ULOP3.LUT UR5, UR8, 0x7, URZ, 0xc0, !UPT ;  /* 0x0000000708057892 */ /* 0x000fc8000f8ec0ff */
[----:B------:R-:W-:-:S03]  /*0620*/  UISETP.NE.AND UP1, UPT, UR5, URZ, UPT ;  /* 0x000000ff0500728c */ /* 0x000fc6000bf25270 */
[----:B------:R-:W-:Y:S08]  /*0630*/  BRA.U !UP0, `(.L_x_13) ;  /* 0x0000000108787547 */ /* 0x000ff0000b800000 */
[----:B------:R-:W0:Y:S01]  /*0640*/  LDC.64 R6, c[0x0][0x390] ;  /* 0x0000e400ff067b82 */ /* 0x000e220000000a00 */
[----:B------:R-:W-:-:S07]  /*0650*/  IADD3 R9, PT, PT, R24, R25, RZ ;  /* 0x0000001918097210 */ /* 0x000fce0007ffe0ff */
[----:B------:R-:W1:Y:S01]  /*0660*/  LDC.64 R4, c[0x0][0x3a0] ;  /* 0x0000e800ff047b82 */ /* 0x000e620000000a00 */
[----:B0-----:R-:W-:-:S05]  /*0670*/  IMAD.WIDE R6, R9, 0x8, R6 ;  /* 0x0000000809067825 */ /* 0x001fca00078e0206 */
[----:B------:R-:W2:Y:S01]  /*0680*/  LDG.E.64 R18, desc[UR12][R6.64] ;  /* 0x0000000c06127981 */ /* 0x000ea2000c1e1b00 */
[----:B-1----:R-:W-:-:S03]  /*0690*/  IMAD.WIDE.U32 R4, R25, 0x8, R4 ;  /* 0x0000000819047825 */ /* 0x002fc600078e0004 */
[----:B------:R-:W3:Y:S04]  /*06a0*/  LDG.E.64 R8, desc[UR12][R6.64+0x8] ;  /* 0x0000080c06087981 */ /* 0x000ee8000c1e1b00 */
[----:B------:R-:W2:Y:S04]  /*06b0*/  LDG.E.64 R16, desc[UR12][R4.64] ;  /* 0x0000000c04107981 */ /* 0x000ea8000c1e1b00 */
        /* <DEDUP_REMOVED lines=17> */
[----:B---3--:R-:W-:-:S08]  /*07d0*/  DFMA R8, R8, R10, R20 ;  /* 0x0000000a0808722b */ /* 0x008fd00000000014 */
[----:B----4-:R-:W-:Y:S01]  /*07e0*/  DFMA R8, R12, R14, R8 ;  /* 0x0000000e0c08722b */ /* 0x010fe20000000008 */
[----:B------:R-:W-:-:S07]  /*07f0*/  IADD3 R25, PT, PT, R25, 0x8, RZ ;  /* 0x0000000819197810 */ /* 0x000fce0007ffe0ff */
[----:B--2---:R-:W-:-:S08]  /*0800*/  DFMA R8, R16, R18, R8 ;  /* 0x000000121008722b */ /* 0x004fd00000000008 */
[----:B------:R-:W-:-:S11]  /*0810*/  DFMA R20, R26, R22, R8 ;  /* 0x000000161a14722b */ /* 0x000fd60000000008 */
.L_x_13:
[----:B------:R-:W-:Y:S05]  /*0820*/  BRA.U !UP1, `(.L_x_10) ;  /* 0x0000000109a87547 */ /* 0x000fea000b800000 */
[----:B------:R-:W-:Y:S02]  /*0830*/  UISETP.GE.U32.AND UP0, UPT, UR5, 0x4, UPT ;  /* 0x000000040500788c */ /* 0x000fe4000bf06070 */
[----:B------:R-:W-:-:S04]  /*0840*/  ULOP3.LUT UR4, UR8, 0x3, URZ, 0xc0, !UPT ;  /* 0x0000000308047892 */ /* 0x000fc8000f8ec0ff */
[----:B------:R-:W-:-:S03]  /*0850*/  UISETP.NE.AND UP1, UPT, UR4, URZ, UPT ;  /* 0x000000ff0400728c */ /* 0x000fc6000bf25270 */
[----:B------:R-:W-:Y:S08]  /*0860*/  BRA.U !UP0, `(.L_x_14) ;  /* 0x0000000108487547 */ /* 0x000ff0000b800000 */
[----:B------:R-:W0:Y:S01]  /*0870*/  LDC.64 R6, c[0x0][0x390] ;  /* 0x0000e400ff067b82 */ /* 0x000e220000000a00 */
[----:B------:R-:W-:-:S07]  /*0880*/  IMAD.IADD R27, R24, 0x1, R25 ;  /* 0x00000001181b7824 */ /* 0x000fce00078e0219 */
[----:B------:R-:W1:Y:S01]  /*0890*/  LDC.64 R4, c[0x0][0x3a0] ;  /* 0x0000e800ff047b82 */ /* 0x000e620000000a00 */
[----:B0-----:R-:W-:-:S05]  /*08a0*/  IMAD.WIDE R26, R27, 0x8, R6 ;  /* 0x000000081b1a7825 */ /* 0x001fca00078e0206 */
[----:B------:R-:W2:Y:S01]  /*08b0*/  LDG.E.64 R8, desc[UR12][R26.64+0x8] ;  /* 0x0000080c1a087981 */ /* 0x000ea2000c1e1b00 */
[----:B-1----:R-:W-:-:S03]  /*08c0*/  IMAD.WIDE.U32 R22, R25, 0x8, R4 ;  /* 0x0000000819167825 */ /* 0x002fc600078e0004 */
[----:B------:R-:W3:Y:S04]  /*08d0*/  LDG.E.64 R12, desc[UR12][R26.64+0x10] ;  /* 0x0000100c1a0c7981 */ /* 0x000ee8000c1e1b00 */
[----:B------:R-:W4:Y:S04]  /*08e0*/  LDG.E.64 R4, desc[UR12][R26.64] ;  /* 0x0000000c1a047981 */ /* 0x000f28000c1e1b00 */
[----:B------:R-:W4:Y:S04]  /*08f0*/  LDG.E.64 R6, desc[UR12][R22.64] ;  /* 0x0000000c16067981 */ /* 0x000f28000c1e1b00 */
[----:B------:R-:W2:Y:S04]  /*0900*/  LDG.E.64 R10, desc[UR12][R22.64+0x8] ;  /* 0x0000080c160a7981 */ /* 0x000ea8000c1e1b00 */
[----:B------:R-:W3:Y:S04]  /*0910*/  LDG.E.64 R14, desc[UR12][R22.64+0x10] ;  /* 0x0000100c160e7981 */ /* 0x000ee8000c1e1b00 */
[----:B------:R-:W3:Y:S04]  /*0920*/  LDG.E.64 R16, desc[UR12][R26.64+0x18] ;  /* 0x0000180c1a107981 */ /* 0x000ee8000c1e1b00 */
[----:B------:R-:W3:Y:S01]  /*0930*/  LDG.E.64 R18, desc[UR12][R22.64+0x18] ;  /* 0x0000180c16127981 */ /* 0x000ee2000c1e1b00 */
[----:B------:R-:W-:Y:S01]  /*0940*/  IADD3 R25, PT, PT, R25, 0x4, RZ ;  /* 0x0000000419197810 */ /* 0x000fe20007ffe0ff */
[----:B----4-:R-:W-:-:S08]  /*0950*/  DFMA R4, R6, R4, R20 ;  /* 0x000000040604722b */ /* 0x010fd00000000014 */
[----:B--2---:R-:W-:-:S08]  /*0960*/  DFMA R4, R10, R8, R4 ;  /* 0x000000080a04722b */ /* 0x004fd00000000004 */
[----:B---3--:R-:W-:-:S08]  /*0970*/  DFMA R4, R14, R12, R4 ;  /* 0x0000000c0e04722b */ /* 0x008fd00000000004 */
[----:B------:R-:W-:-:S11]  /*0980*/  DFMA R20, R18, R16, R4 ;  /* 0x000000101214722b */ /* 0x000fd60000000004 */
.L_x_14:
[----:B------:R-:W-:Y:S05]  /*0990*/  BRA.U !UP1, `(.L_x_10) ;  /* 0x00000001094c7547 */ /* 0x000fea000b800000 */
[----:B------:R-:W0:Y:S01]  /*09a0*/  LDC.64 R6, c[0x0][0x3a0] ;  /* 0x0000e800ff067b82 */ /* 0x000e220000000a00 */
[----:B------:R-:W-:-:S07]  /*09b0*/  UIADD3 UR4, UPT, UPT, -UR4, URZ, URZ ;  /* 0x000000ff04047290 */ /* 0x000fce000fffe1ff */
[----:B------:R-:W1:Y:S01]  /*09c0*/  LDC.64 R4, c[0x0][0x390] ;  /* 0x0000e400ff047b82 */ /* 0x000e620000000a00 */
[----:B0-----:R-:W-:Y:S01]  /*09d0*/  IMAD.WIDE.U32 R6, R25, 0x8, R6 ;  /* 0x0000000819067825 */ /* 0x001fe200078e0006 */
[----:B------:R-:W-:-:S03]  /*09e0*/  IADD3 R25, PT, PT, R24, R25, RZ ;  /* 0x0000001918197210 */ /* 0x000fc60007ffe0ff */
[----:B------:R-:W-:Y:S01]  /*09f0*/  IMAD.MOV.U32 R10, RZ, RZ, R6 ;  /* 0x000000ffff0a7224 */ /* 0x000fe200078e0006 */
[----:B------:R-:W-:-:S07]  /*0a00*/  MOV R11, R7 ;  /* 0x00000007000b7202 */ /* 0x000fce0000000f00 */
.L_x_15:
[----:B-1----:R-:W-:Y:S01]  /*0a10*/  IMAD.WIDE R6, R25, 0x8, R4 ;  /* 0x0000000819067825 */ /* 0x002fe200078e0204 */
[----:B------:R-:W-:-:S03]  /*0a20*/  MOV R8, R10 ;  /* 0x0000000a00087202 */ /* 0x000fc60000000f00 */
[----:B------:R-:W-:Y:S02]  /*0a30*/  IMAD.MOV.U32 R9, RZ, RZ, R11 ;  /* 0x000000ffff097224 */ /* 0x000fe400078e000b */
[----:B------:R-:W2:Y:S04]  /*0a40*/  LDG.E.64 R6, desc[UR12][R6.64] ;  /* 0x0000000c06067981 */ /* 0x000ea8000c1e1b00 */
[----:B------:R-:W2:Y:S01]  /*0a50*/  LDG.E.64 R8, desc[UR12][R8.64] ;  /* 0x0000000c08087981 */ /* 0x000ea2000c1e1b00 */
[----:B------:R-:W-:Y:S01]  /*0a60*/  UIADD3 UR4, UPT, UPT, UR4, 0x1, URZ ;  /* 0x0000000104047890 */ /* 0x000fe2000fffe0ff */
[----:B------:R-:W-:Y:S02]  /*0a70*/  IADD3 R10, P0, PT, R10, 0x8, RZ ;  /* 0x000000080a0a7810 */ /* 0x000fe40007f1e0ff */
[----:B------:R-:W-:Y:S01]  /*0a80*/  IADD3 R25, PT, PT, R25, 0x1, RZ ;  /* 0x0000000119197810 */ /* 0x000fe20007ffe0ff */
[----:B------:R-:W-:Y:S01]  /*0a90*/  UISETP.NE.AND UP0, UPT, UR4, URZ, UPT ;  /* 0x000000ff0400728c */ /* 0x000fe2000bf05270 */
[----:B------:R-:W-:Y:S01]  /*0aa0*/  IADD3.X R11, PT, PT, RZ, R11, RZ, P0, !PT ;  /* 0x0000000bff0b7210 */ /* 0x000fe200007fe4ff */
[----:B--2---:R-:W-:-:S07]  /*0ab0*/  DFMA R20, R8, R6, R20 ;  /* 0x000000060814722b */ /* 0x004fce0000000014 */
[----:B------:R-:W-:Y:S05]  /*0ac0*/  BRA.U UP0, `(.L_x_15) ;  /* 0xfffffffd00d07547 */ /* 0x000fea000b83ffff */
.L_x_10:
[----:B------:R-:W0:Y:S01]  /*0ad0*/  LDC.64 R6, c[0x0][0x398] ;  /* 0x0000e600ff067b82 */ /* 0x000e220000000a00 */
[----:B-----5:R-:W-:-:S08]  /*0ae0*/  DADD R4, -R2, 1 ;  /* 0x3ff0000002047429 */ /* 0x020fd00000000100 */
[----:B------:R-:W-:-:S08]  /*0af0*/  DMUL R4, R2, R4 ;  /* 0x0000000402047228 */ /* 0x000fd00000000000 */
[----:B------:R-:W-:Y:S01]  /*0b00*/  DMUL R4, R4, R20 ;  /* 0x0000001404047228 */ /* 0x000fe20000000000 */
[----:B0-----:R-:W-:-:S06]  /*0b10*/  IMAD.WIDE R2, R0, 0x8, R6 ;  /* 0x0000000800027825 */ /* 0x001fcc00078e0206 */
[----:B------:R-:W-:Y:S01]  /*0b20*/  STG.E.64 desc[UR12][R2.64], R4 ;  /* 0x0000000402007986 */ /* 0x000fe2000c101b0c */
[----:B------:R-:W-:Y:S05]  /*0b30*/  EXIT ;  /* 0x000000000000794d */ /* 0x000fea0003800000 */
.L_x_16:
        /* <DEDUP_REMOVED lines=12> */
.L_x_24:


//--------------------- .text._Z21computeBiasDerivativedPdS_i --------------------------
	.section	.text._Z21computeBiasDerivativedPdS_i,"ax",@progbits
	.align	128
        .global         _Z21computeBiasDerivativedPdS_i
        .type           _Z21computeBiasDerivativedPdS_i,@function
        .size           _Z21computeBiasDerivativedPdS_i,(.L_x_25 - _Z21computeBiasDerivativedPdS_i)
        .other          _Z21computeBiasDerivativedPdS_i,@"STO_CUDA_ENTRY STV_DEFAULT"
_Z21computeBiasDerivativedPdS_i:
.text._Z21computeBiasDerivativedPdS_i:
        /* <DEDUP_REMOVED lines=11> */
[----:B------:R-:W3:Y:S01]  /*00b0*/  LDC.64 R6, c[0x0][0x390] ;  /* 0x0000e400ff067b82 */ /* 0x000ee20000000a00 */
[----:B0-----:R-:W-:-:S06]  /*00c0*/  IMAD.WIDE R2, R9, 0x8, R2 ;  /* 0x0000000809027825 */ /* 0x001fcc00078e0202 */
[----:B-1----:R-:W2:Y:S01]  /*00d0*/  LDG.E.64 R2, desc[UR4][R2.64] ;  /* 0x0000000402027981 */ /* 0x002ea2000c1e1b00 */
[----:B---3--:R-:W-:Y:S01]  /*00e0*/  IMAD.WIDE R6, R9, 0x8, R6 ;  /* 0x0000000809067825 */ /* 0x008fe200078e0206 */
[----:B--2---:R-:W-:-:S07]  /*00f0*/  DMUL R4, R2, -R4 ;  /* 0x8000000402047228 */ /* 0x004fce0000000000 */
[----:B------:R-:W-:Y:S01]  /*0100*/  STG.E.64 desc[UR4][R6.64], R4 ;  /* 0x0000000406007986 */ /* 0x000fe2000c101b04 */
[----:B------:R-:W-:Y:S05]  /*0110*/  EXIT ;  /* 0x000000000000794d */ /* 0x000fea0003800000 */
.L_x_17:
        /* <DEDUP_REMOVED lines=14> */
.L_x_25:


//--------------------- .text._Z22computeTotalDerivativediPdS_S_i --------------------------
	.section	.text._Z22computeTotalDerivativediPdS_S_i,"ax",@progbits
	.align	128
        .global         _Z22computeTotalDerivativediPdS_S_i
        .type           _Z22computeTotalDerivativediPdS_S_i,@function
        .size           _Z22computeTotalDerivativediPdS_S_i,(.L_x_26 - _Z22computeTotalDerivativediPdS_S_i)
        .other          _Z22computeTotalDerivativediPdS_S_i,@"STO_CUDA_ENTRY STV_DEFAULT"
_Z22computeTotalDerivativediPdS_S_i:
.text._Z22computeTotalDerivativediPdS_S_i:
        /* <DEDUP_REMOVED lines=8> */
[----:B------:R-:W0:Y:S01]  /*0080*/  LDC R9, c[0x0][0x388] ;  /* 0x0000e200ff097b82 */ /* 0x000e220000000800 */
[----:B------:R-:W-:Y:S01]  /*0090*/  IABS R7, R0 ;  /* 0x0000000000077213 */ /* 0x000fe20000000000 */
[----:B------:R-:W1:Y:S01]  /*00a0*/  LDCU.64 UR4, c[0x0][0x358] ;  /* 0x00006b00ff0477ac */ /* 0x000e620008000a00 */
[----:B------:R-:W2:Y:S01]  /*00b0*/  LDCU.64 UR6, c[0x0][0x380] ;  /* 0x00007000ff0677ac */ /* 0x000ea20008000a00 */
[----:B0-----:R-:W-:-:S04]  /*00c0*/  IABS R6, R9 ;  /* 0x0000000900067213 */ /* 0x001fc80000000000 */
[----:B------:R-:W0:Y:S08]  /*00d0*/  I2F.RP R4, R6 ;  /* 0x0000000600047306 */ /* 0x000e300000209400 */
[----:B0-----:R-:W0:Y:S02]  /*00e0*/  MUFU.RCP R4, R4 ;  /* 0x0000000400047308 */ /* 0x001e240000001000 */
[----:B0-----:R-:W-:-:S06]  /*00f0*/  IADD3 R2, PT, PT, R4, 0xffffffe, RZ ;  /* 0x0ffffffe04027810 */ /* 0x001fcc0007ffe0ff */
[----:B------:R0:W3:Y:S02]  /*0100*/  F2I.FTZ.U32.TRUNC.NTZ R3, R2 ;  /* 0x0000000200037305 */ /* 0x0000e4000021f000 */
[----:B0-----:R-:W-:Y:S01]  /*0110*/  IMAD.MOV.U32 R2, RZ, RZ, RZ ;  /* 0x000000ffff027224 */ /* 0x001fe200078e00ff */
[----:B---3--:R-:W-:-:S05]  /*0120*/  IADD3 R5, PT, PT, RZ, -R3, RZ ;  /* 0x80000003ff057210 */ /* 0x008fca0007ffe0ff */
[----:B------:R-:W-:-:S04]  /*0130*/  IMAD R5, R5, R6, RZ ;  /* 0x0000000605057224 */ /* 0x000fc800078e02ff */
[----:B------:R-:W-:Y:S01]  /*0140*/  IMAD.HI.U32 R3, R3, R5, R2 ;  /* 0x0000000503037227 */ /* 0x000fe200078e0002 */
[----:B------:R-:W-:-:S04]  /*0150*/  LOP3.LUT R2, R0, R9, RZ, 0x3c, !PT ;  /* 0x0000000900027212 */ /* 0x000fc800078e3cff */
[----:B------:R-:W-:Y:S01]  /*0160*/  ISETP.GE.AND P1, PT, R2, RZ, PT ;  /* 0x000000ff0200720c */ /* 0x000fe20003f26270 */
[----:B------:R-:W-:-:S05]  /*0170*/  IMAD.HI.U32 R5, R3, R7, RZ ;  /* 0x0000000703057227 */ /* 0x000fca00078e00ff */
[----:B------:R-:W-:-:S05]  /*0180*/  IADD3 R3, PT, PT, -R5, RZ, RZ ;  /* 0x000000ff05037210 */ /* 0x000fca0007ffe1ff */
[----:B------:R-:W-:-:S05]  /*0190*/  IMAD R3, R6, R3, R7 ;  /* 0x0000000306037224 */ /* 0x000fca00078e0207 */
[----:B------:R-:W-:-:S13]  /*01a0*/  ISETP.GT.U32.AND P2, PT, R6, R3, PT ;  /* 0x000000030600720c */ /* 0x000fda0003f44070 */
[----:B------:R-:W-:Y:S01]  /*01b0*/  @!P2 IMAD.IADD R3, R3, 0x1, -R6 ;  /* 0x000000010303a824 */ /* 0x000fe200078e0a06 */
[----:B------:R-:W-:Y:S02]  /*01c0*/  @!P2 IADD3 R5, PT, PT, R5, 0x1, RZ ;  /* 0x000000010505a810 */ /* 0x000fe40007ffe0ff */
[----:B------:R-:W-:Y:S02]  /*01d0*/  ISETP.NE.AND P2, PT, R9, RZ, PT ;  /* 0x000000ff0900720c */ /* 0x000fe40003f45270 */
[----:B------:R-:W-:Y:S02]  /*01e0*/  ISETP.GE.U32.AND P0, PT, R3, R6, PT ;  /* 0x000000060300720c */ /* 0x000fe40003f06070 */
[----:B------:R-:W0:Y:S08]  /*01f0*/  LDC.64 R2, c[0x0][0x398] ;  /* 0x0000e600ff027b82 */ /* 0x000e300000000a00 */
[----:B------:R-:W3:Y:S03]  /*0200*/  LDC.64 R6, c[0x0][0x390] ;  /* 0x0000e400ff067b82 */ /* 0x000ee60000000a00 */
[----:B------:R-:W-:-:S05]  /*0210*/  @P0 VIADD R5, R5, 0x1 ;  /* 0x0000000105050836 */ /* 0x000fca0000000000 */
[----:B------:R-:W-:Y:S02]  /*0220*/  @!P1 IADD3 R5, PT, PT, -R5, RZ, RZ ;  /* 0x000000ff05059210 */ /* 0x000fe40007ffe1ff */
[----:B------:R-:W-:-:S05]  /*0230*/  @!P2 LOP3.LUT R5, RZ, R9, RZ, 0x33, !PT ;  /* 0x00000009ff05a212 */ /* 0x000fca00078e33ff */
[----:B------:R-:W-:-:S04]  /*0240*/  IMAD.MOV R4, RZ, RZ, -R5 ;  /* 0x000000ffff047224 */ /* 0x000fc800078e0a05 */
[----:B------:R-:W-:-:S04]  /*0250*/  IMAD R9, R9, R4, R0 ;  /* 0x0000000409097224 */ /* 0x000fc800078e0200 */
[----:B0-----:R-:W-:Y:S02]  /*0260*/  IMAD.WIDE R2, R9, 0x8, R2 ;  /* 0x0000000809027825 */ /* 0x001fe400078e0202 */
[----:B------:R-:W0:Y:S02]  /*0270*/  LDC.64 R8, c[0x0][0x3a0] ;  /* 0x0000e800ff087b82 */ /* 0x000e240000000a00 */
[----:B---3--:R-:W-:Y:S02]  /*0280*/  IMAD.WIDE R6, R5, 0x8, R6 ;  /* 0x0000000805067825 */ /* 0x008fe400078e0206 */
[----:B-1----:R-:W2:Y:S04]  /*0290*/  LDG.E.64 R2, desc[UR4][R2.64] ;  /* 0x0000000402027981 */ /* 0x002ea8000c1e1b00 */
[----:B------:R-:W3:Y:S01]  /*02a0*/  LDG.E.64 R6, desc[UR4][R6.64] ;  /* 0x0000000406067981 */ /* 0x000ee2000c1e1b00 */
[----:B0-----:R-:W-:Y:S01]  /*02b0*/  IMAD.WIDE R8, R0, 0x8, R8 ;  /* 0x0000000800087825 */ /* 0x001fe200078e0208 */
[----:B--2---:R-:W-:-:S08]  /*02c0*/  DMUL R4, R2, -UR6 ;  /* 0x8000000602047c28 */ /* 0x004fd00008000000 */
[----:B---3--:R-:W-:-:S07]  /*02d0*/  DMUL R4, R4, R6 ;  /* 0x0000000604047228 */ /* 0x008fce0000000000 */
[----:B------:R-:W-:Y:S01]  /*02e0*/  STG.E.64 desc[UR4][R8.64], R4 ;  /* 0x0000000408007986 */ /* 0x000fe2000c101b04 */
[----:B------:R-:W-:Y:S05]  /*02f0*/  EXIT ;  /* 0x000000000000794d */ /* 0x000fea0003800000 */
.L_x_18:
        /* <DEDUP_REMOVED lines=16> */
.L_x_26:


//--------------------- .text._Z26computeOutputLocalGradientPdS_S_i --------------------------
	.section	.text._Z26computeOutputLocalGradientPdS_S_i,"ax",@progbits
	.align	128
        .global         _Z26computeOutputLocalGradientPdS_S_i
        .type           _Z26computeOutputLocalGradientPdS_S_i,@function
        .size           _Z26computeOutputLocalGradientPdS_S_i,(.L_x_27 - _Z26computeOutputLocalGradientPdS_S_i)
        .other          _Z26computeOutputLocalGradientPdS_S_i,@"STO_CUDA_ENTRY STV_DEFAULT"
_Z26computeOutputLocalGradientPdS_S_i:
.text._Z26computeOutputLocalGradientPdS_S_i:
        /* <DEDUP_REMOVED lines=13> */
[----:B-1----:R-:W4:Y:S01]  /*00d0*/  LDG.E.64 R2, desc[UR4][R2.64] ;  /* 0x0000000402027981 */ /* 0x002f22000c1e1b00 */
[----:B--2---:R-:W-:-:S06]  /*00e0*/  IMAD.WIDE R6, R13, 0x8, R6 ;  /* 0x000000080d067825 */ /* 0x004fcc00078e0206 */
[----:B------:R-:W2:Y:S01]  /*00f0*/  LDG.E.64 R6, desc[UR4][R6.64] ;  /* 0x0000000406067981 */ /* 0x000ea2000c1e1b00 */
[C---:B----4-:R-:W-:Y:S02]  /*0100*/  DADD R4, -R2.reuse, 1 ;  /* 0x3ff0000002047429 */ /* 0x050fe40000000100 */
[----:B--2---:R-:W-:-:S06]  /*0110*/  DADD R8, R2, -R6 ;  /* 0x0000000002087229 */ /* 0x004fcc0000000806 */
[----:B------:R-:W-:-:S08]  /*0120*/  DMUL R4, R2, R4 ;  /* 0x0000000402047228 */ /* 0x000fd00000000000 */
[----:B------:R-:W-:Y:S01]  /*0130*/  DMUL R4, R4, R8 ;  /* 0x0000000804047228 */ /* 0x000fe20000000000 */
[----:B---3--:R-:W-:-:S06]  /*0140*/  IMAD.WIDE R8, R13, 0x8, R10 ;  /* 0x000000080d087825 */ /* 0x008fcc00078e020a */
[----:B------:R-:W-:Y:S01]  /*0150*/  STG.E.64 desc[UR4][R8.64], R4 ;  /* 0x0000000408007986 */ /* 0x000fe2000c101b04 */
[----:B------:R-:W-:Y:S05]  /*0160*/  EXIT ;  /* 0x000000000000794d */ /* 0x000fea0003800000 */
.L_x_19:
        /* <DEDUP_REMOVED lines=9> */
.L_x_27:


//--------------------- .text._Z10sumVectorsPdS_i --------------------------
	.section	.text._Z10sumVectorsPdS_i,"ax",@progbits
	.align	128
        .global         _Z10sumVectorsPdS_i
        .type           _Z10sumVectorsPdS_i,@function
        .size           _Z10sumVectorsPdS_i,(.L_x_28 - _Z10sumVectorsPdS_i)
        .other          _Z10sumVectorsPdS_i,@"STO_CUDA_ENTRY STV_DEFAULT"
_Z10sumVectorsPdS_i:
.text._Z10sumVectorsPdS_i:
        /* <DEDUP_REMOVED lines=10> */
[----:B------:R-:W2:Y:S01]  /*00a0*/  LDC.64 R4, c[0x0][0x380] ;  /* 0x0000e000ff047b82 */ /* 0x000ea20000000a00 */
[----:B0-----:R-:W-:-:S06]  /*00b0*/  IMAD.WIDE R2, R7, 0x8, R2 ;  /* 0x0000000807027825 */ /* 0x001fcc00078e0202 */
[----:B-1----:R-:W3:Y:S01]  /*00c0*/  LDG.E.64 R2, desc[UR4][R2.64] ;  /* 0x0000000402027981 */ /* 0x002ee2000c1e1b00 */
[----:B--2---:R-:W-:-:S05]  /*00d0*/  IMAD.WIDE R4, R7, 0x8, R4 ;  /* 0x0000000807047825 */ /* 0x004fca00078e0204 */
[----:B------:R-:W3:Y:S02]  /*00e0*/  LDG.E.64 R6, desc[UR4][R4.64] ;  /* 0x0000000404067981 */ /* 0x000ee4000c1e1b00 */
[----:B---3--:R-:W-:-:S07]  /*00f0*/  DADD R6, R2, R6 ;  /* 0x0000000002067229 */ /* 0x008fce0000000006 */
[----:B------:R-:W-:Y:S01]  /*0100*/  STG.E.64 desc[UR4][R4.64], R6 ;  /* 0x0000000604007986 */ /* 0x000fe2000c101b04 */
[----:B------:R-:W-:Y:S05]  /*0110*/  EXIT ;  /* 0x000000000000794d */ /* 0x000fea0003800000 */
.L_x_20:
        /* <DEDUP_REMOVED lines=14> */
.L_x_28:


//--------------------- .nv.shared.reserved.0     --------------------------
	.section	.nv.shared.reserved.0,"aw",@nobits
	.weak		__nv_reservedSMEM_offset_0_alias
	.size		__nv_reservedSMEM_offset_0_alias, 0, 64
	.other		__nv_reservedSMEM_offset_0_alias,@"STO_CUDA_RESERVED_SHARED STV_DEFAULT"
__nv_reservedSMEM_offset_0_alias:
	.zero		0
	.zero		64


//--------------------- .nv.constant0._Z14spreadIntervalddPdi --------------------------
	.section	.nv.constant0._Z14spreadIntervalddPdi,"a",@progbits
	.sectionflags	@""
	.align	4
.nv.constant0._Z14spreadIntervalddPdi:
	.zero		924


//--------------------- .nv.constant0._Z14computeSigmoidPdi --------------------------
	.section	.nv.constant0._Z14computeSigmoidPdi,"a",@progbits
	.sectionflags	@""
	.align	4
.nv.constant0._Z14computeSigmoidPdi:
	.zero		908


//--------------------- .nv.constant0._Z26computeHiddenLocalGradientiiPdS_S_S_ --------------------------
	.section	.nv.constant0._Z26computeHiddenLocalGradientiiPdS_S_S_,"a",@progbits
	.sectionflags	@""
	.align	4
.nv.constant0._Z26computeHiddenLocalGradientiiPdS_S_S_:
	.zero		936


//--------------------- .nv.constant0._Z21computeBiasDerivativedPdS_i --------------------------
	.section	.nv.constant0._Z21computeBiasDerivativedPdS_i,"a",@progbits
	.sectionflags	@""
	.align	4
.nv.constant0._Z21computeBiasDerivativedPdS_i:
	.zero		924


//--------------------- .nv.constant0._Z22computeTotalDerivativediPdS_S_i --------------------------
	.section	.nv.constant0._Z22computeTotalDerivativediPdS_S_i,"a",@progbits
	.sectionflags	@""
	.align	4
.nv.constant0._Z22computeTotalDerivativediPdS_S_i:
	.zero		940


//--------------------- .nv.constant0._Z26computeOutputLocalGradientPdS_S_i --------------------------
	.section	.nv.constant0._Z26computeOutputLocalGradientPdS_S_i,"a",@progbits
	.sectionflags	@""
	.align	4
.nv.constant0._Z26computeOutputLocalGradientPdS_S_i:
	.zero		924


//--------------------- .nv.constant0._Z10sumVectorsPdS_i --------------------------
	.section	.nv.constant0._Z10sumVectorsPdS_i,"a",@progbits
	.sectionflags	@""
	.align	4
.nv.constant0._Z10sumVectorsPdS_i:
	.zero		916


//--------------------- SYMBOLS --------------------------

	.type		.nv.reservedSmem.offset0,@object
	.size		.nv.reservedSmem.offset0,0x4
